	.target	sm_100a

	.elftype	@"ET_EXEC"


//--------------------- .note.nv.tkinfo           --------------------------
	.section	.note.nv.tkinfo,"",@"SHT_NOTE"
	.sectionflags	@"SHF_NOTE_NV_TKINFO"
	.tkinfo
        /*0018*/ 	.word	0x00000081
        /*0030*/ 	.string	""
        /*0030*/ 	.string	"ptxas-blackwell"
        /*0030*/ 	.string	"Cuda compilation tools, release 12.9, V12.9.86"
        /*0030*/ 	.string	"Build cuda_12.9.r12.9/compiler.36037853_0"
        /*0030*/ 	.string	"-v  -suppress-debug-info  -lineinfo  -arch sm_100a "



//--------------------- .note.nv.cuver            --------------------------
	.section	.note.nv.cuver,"",@"SHT_NOTE"
	.sectionflags	@"SHF_NOTE_NV_CUVER"
        /*0018*/ 	.short	0x0001
        /*001a*/ 	.short	0x0064
        /*001c*/ 	.short	0x0001
        /*001e*/ 	.short	0x0000
        /*0020*/ 	.short	0x0001
        /*0022*/ 	.short	0x0000


//--------------------- .nv.info                  --------------------------
	.section	.nv.info,"",@"SHT_CUDA_INFO"
	.align	4


	//----- nvinfo : EIATTR_REGCOUNT
	.align		4
        /*0000*/ 	.byte	0x04, 0x2f
        /*0002*/ 	.short	(.L_4 - .L_3)
	.align		4
.L_3:
        /*0004*/ 	.word	index@(gluon_tcgen05)
        /*0008*/ 	.word	0x00000027


	//----- nvinfo : EIATTR_FRAME_SIZE
	.align		4
.L_4:
        /*000c*/ 	.byte	0x04, 0x11
        /*000e*/ 	.short	(.L_6 - .L_5)
	.align		4
.L_5:
        /*0010*/ 	.word	index@($__internal_2_$__cuda_sm10x_tcgen05_guardrail_trap_unallocated_columns_being_dealloced)
        /*0014*/ 	.word	0x00000000


	//----- nvinfo : EIATTR_FRAME_SIZE
	.align		4
.L_6:
        /*0018*/ 	.byte	0x04, 0x11
        /*001a*/ 	.short	(.L_8 - .L_7)
	.align		4
.L_7:
        /*001c*/ 	.word	index@($__internal_1_$__cuda_sm10x_tcgen05_guardrail_trap_phase_invalid_during_alloc)
        /*0020*/ 	.word	0x00000000


	//----- nvinfo : EIATTR_FRAME_SIZE
	.align		4
.L_8:
        /*0024*/ 	.byte	0x04, 0x11
        /*0026*/ 	.short	(.L_10 - .L_9)
	.align		4
.L_9:
        /*0028*/ 	.word	index@($__internal_0_$__cuda_sm10x_tcgen05_guardrail_trap_col_being_dealloced_not_returned_by_alloc)
        /*002c*/ 	.word	0x00000000


	//----- nvinfo : EIATTR_FRAME_SIZE
	.align		4
.L_10:
        /*0030*/ 	.byte	0x04, 0x11
        /*0032*/ 	.short	(.L_12 - .L_11)
	.align		4
.L_11:
        /*0034*/ 	.word	index@(gluon_tcgen05)
        /*0038*/ 	.word	0x00000000


	//----- nvinfo : EIATTR_MIN_STACK_SIZE
	.align		4
.L_12:
        /*003c*/ 	.byte	0x04, 0x12
        /*003e*/ 	.short	(.L_14 - .L_13)
	.align		4
.L_13:
        /*0040*/ 	.word	index@(gluon_tcgen05)
        /*0044*/ 	.word	0x00000000
.L_14:


//--------------------- .nv.info.gluon_tcgen05    --------------------------
	.section	.nv.info.gluon_tcgen05,"",@"SHT_CUDA_INFO"
	.sectionflags	@""
	.align	4


	//----- nvinfo : EIATTR_CUDA_API_VERSION
	.align		4
        /*0000*/ 	.byte	0x04, 0x37
        /*0002*/ 	.short	(.L_16 - .L_15)
.L_15:
        /*0004*/ 	.word	0x00000081


	//----- nvinfo : EIATTR_KPARAM_INFO
	.align		4
.L_16:
        /*0008*/ 	.byte	0x04, 0x17
        /*000a*/ 	.short	(.L_18 - .L_17)
.L_17:
        /*000c*/ 	.word	0x00000000
        /*0010*/ 	.short	0x000a
        /*0012*/ 	.short	0x0048
        /*0014*/ 	.byte	0x00, 0xf4, 0x21, 0x00


	//----- nvinfo : EIATTR_KPARAM_INFO
	.align		4
.L_18:
        /*0018*/ 	.byte	0x04, 0x17
        /*001a*/ 	.short	(.L_20 - .L_19)
.L_19:
        /*001c*/ 	.word	0x00000000
        /*0020*/ 	.short	0x0009
        /*0022*/ 	.short	0x0040
        /*0024*/ 	.byte	0x00, 0xf4, 0x21, 0x00


	//----- nvinfo : EIATTR_KPARAM_INFO
	.align		4
.L_20:
        /*0028*/ 	.byte	0x04, 0x17
        /*002a*/ 	.short	(.L_22 - .L_21)
.L_21:
        /*002c*/ 	.word	0x00000000
        /*0030*/ 	.short	0x0008
        /*0032*/ 	.short	0x0038
        /*0034*/ 	.byte	0x00, 0xf0, 0x21, 0x00


	//----- nvinfo : EIATTR_KPARAM_INFO
	.align		4
.L_22:
        /*0038*/ 	.byte	0x04, 0x17
        /*003a*/ 	.short	(.L_24 - .L_23)
.L_23:
        /*003c*/ 	.word	0x00000000
        /*0040*/ 	.short	0x0007
        /*0042*/ 	.short	0x0030
        /*0044*/ 	.byte	0x00, 0xf0, 0x21, 0x00


	//----- nvinfo : EIATTR_KPARAM_INFO
	.align		4
.L_24:
        /*0048*/ 	.byte	0x04, 0x17
        /*004a*/ 	.short	(.L_26 - .L_25)
.L_25:
        /*004c*/ 	.word	0x00000000
        /*0050*/ 	.short	0x0006
        /*0052*/ 	.short	0x0028
        /*0054*/ 	.byte	0x00, 0xf0, 0x21, 0x00


	//----- nvinfo : EIATTR_KPARAM_INFO
	.align		4
.L_26:
        /*0058*/ 	.byte	0x04, 0x17
        /*005a*/ 	.short	(.L_28 - .L_27)
.L_27:
        /*005c*/ 	.word	0x00000000
        /*0060*/ 	.short	0x0005
        /*0062*/ 	.short	0x0020
        /*0064*/ 	.byte	0x00, 0xf0, 0x11, 0x00


	//----- nvinfo : EIATTR_KPARAM_INFO
	.align		4
.L_28:
        /*0068*/ 	.byte	0x04, 0x17
        /*006a*/ 	.short	(.L_30 - .L_29)
.L_29:
        /*006c*/ 	.word	0x00000000
        /*0070*/ 	.short	0x0004
        /*0072*/ 	.short	0x001c
        /*0074*/ 	.byte	0x00, 0xf0, 0x11, 0x00


	//----- nvinfo : EIATTR_KPARAM_INFO
	.align		4
.L_30:
        /*0078*/ 	.byte	0x04, 0x17
        /*007a*/ 	.short	(.L_32 - .L_31)
.L_31:
        /*007c*/ 	.word	0x00000000
        /*0080*/ 	.short	0x0003
        /*0082*/ 	.short	0x0018
        /*0084*/ 	.byte	0x00, 0xf0, 0x11, 0x00


	//----- nvinfo : EIATTR_KPARAM_INFO
	.align		4
.L_32:
        /*0088*/ 	.byte	0x04, 0x17
        /*008a*/ 	.short	(.L_34 - .L_33)
.L_33:
        /*008c*/ 	.word	0x00000000
        /*0090*/ 	.short	0x0002
        /*0092*/ 	.short	0x0010
        /*0094*/ 	.byte	0x00, 0xf4, 0x21, 0x00


	//----- nvinfo : EIATTR_KPARAM_INFO
	.align		4
.L_34:
        /*0098*/ 	.byte	0x04, 0x17
        /*009a*/ 	.short	(.L_36 - .L_35)
.L_35:
        /*009c*/ 	.word	0x00000000
        /*00a0*/ 	.short	0x0001
        /*00a2*/ 	.short	0x0008
        /*00a4*/ 	.byte	0x00, 0xf4, 0x21, 0x00


	//----- nvinfo : EIATTR_KPARAM_INFO
	.align		4
.L_36:
        /*00a8*/ 	.byte	0x04, 0x17
        /*00aa*/ 	.short	(.L_38 - .L_37)
.L_37:
        /*00ac*/ 	.word	0x00000000
        /*00b0*/ 	.short	0x0000
        /*00b2*/ 	.short	0x0000
        /*00b4*/ 	.byte	0x00, 0xf4, 0x21, 0x00


	//----- nvinfo : EIATTR_AT_ENTRY_FRAGMENTS
	.align		4
.L_38:
        /*00b8*/ 	.byte	0x04, 0x4f
        /*00ba*/ 	.short	(.L_40 - .L_39)


	//   ....[0]....
.L_39:
        /*00bc*/ 	.word	0x00000004


	//----- nvinfo : EIATTR_RESERVED_SMEM_USED
	.align		4
.L_40:
        /*00c0*/ 	.byte	0x01, 0x41
	.zero		2


	//----- nvinfo : EIATTR_SPARSE_MMA_MASK
	.align		4
        /*00c4*/ 	.byte	0x03, 0x50
        /*00c6*/ 	.short	0x0000


	//----- nvinfo : EIATTR_TCGEN05_1CTA_USED
	.align		4
        /*00c8*/ 	.byte	0x01, 0x51
	.zero		2


	//----- nvinfo : EIATTR_MAXREG_COUNT
	.align		4
        /*00cc*/ 	.byte	0x03, 0x1b
        /*00ce*/ 	.short	0x00ff


	//----- nvinfo : EIATTR_NUM_BARRIERS
	.align		4
        /*00d0*/ 	.byte	0x02, 0x4c
        /*00d2*/ 	.byte	0x01
	.zero		1


	//----- nvinfo : EIATTR_INT_WARP_WIDE_INSTR_OFFSETS
	.align		4
        /*00d4*/ 	.byte	0x04, 0x31
        /*00d6*/ 	.short	(.L_42 - .L_41)


	//   ....[0]....
.L_41:
        /*00d8*/ 	.word	0x00001650


	//   ....[1]....
        /*00dc*/ 	.word	0x00001670


	//   ....[2]....
        /*00e0*/ 	.word	0x000016f0


	//   ....[3]....
        /*00e4*/ 	.word	0x00001810


	//   ....[4]....
        /*00e8*/ 	.word	0x00001820


	//   ....[5]....
        /*00ec*/ 	.word	0x00001830


	//   ....[6]....
        /*00f0*/ 	.word	0x00001840


	//   ....[7]....
        /*00f4*/ 	.word	0x00001a90


	//   ....[8]....
        /*00f8*/ 	.word	0x00001aa0


	//   ....[9]....
        /*00fc*/ 	.word	0x00001bc0


	//   ....[10]....
        /*0100*/ 	.word	0x00001bd0


	//   ....[11]....
        /*0104*/ 	.word	0x00001c20


	//   ....[12]....
        /*0108*/ 	.word	0x00001c60


	//   ....[13]....
        /*010c*/ 	.word	0x00001d90


	//   ....[14]....
        /*0110*/ 	.word	0x00001da0


	//   ....[15]....
        /*0114*/ 	.word	0x00001fc0


	//   ....[16]....
        /*0118*/ 	.word	0x00001fd0


	//   ....[17]....
        /*011c*/ 	.word	0x00002330


	//   ....[18]....
        /*0120*/ 	.word	0x00002380


	//----- nvinfo : EIATTR_COOP_GROUP_MASK_REGIDS
	.align		4
.L_42:
        /*0124*/ 	.byte	0x04, 0x29
        /*0126*/ 	.short	(.L_44 - .L_43)


	//   ....[0]....
.L_43:
        /*0128*/ 	.word	0xffffffff


	//   ....[1]....
        /*012c*/ 	.word	0xffffffff


	//   ....[2]....
        /*0130*/ 	.word	0xffffffff


	//   ....[3]....
        /*0134*/ 	.word	0xffffffff


	//   ....[4]....
        /*0138*/ 	.word	0xffffffff


	//   ....[5]....
        /*013c*/ 	.word	0xffffffff


	//   ....[6]....
        /*0140*/ 	.word	0xffffffff


	//   ....[7]....
        /*0144*/ 	.word	0xffffffff


	//   ....[8]....
        /*0148*/ 	.word	0xffffffff


	//   ....[9]....
        /*014c*/ 	.word	0xffffffff


	//----- nvinfo : EIATTR_COOP_GROUP_INSTR_OFFSETS
	.align		4
.L_44:
        /*0150*/ 	.byte	0x04, 0x28
        /*0152*/ 	.short	(.L_46 - .L_45)


	//   ....[0]....
.L_45:
        /*0154*/ 	.word	0x00000050


	//   ....[1]....
        /*0158*/ 	.word	0x00000310


	//   ....[2]....
        /*015c*/ 	.word	0x000004f0


	//   ....[3]....
        /*0160*/ 	.word	0x000009a0


	//   ....[4]....
        /*0164*/ 	.word	0x00000ae0


	//   ....[5]....
        /*0168*/ 	.word	0x00000f50


	//   ....[6]....
        /*016c*/ 	.word	0x00001090


	//   ....[7]....
        /*0170*/ 	.word	0x000014e0


	//   ....[8]....
        /*0174*/ 	.word	0x000021c0


	//   ....[9]....
        /*0178*/ 	.word	0x00002430


	//----- nvinfo : EIATTR_VRC_CTA_INIT_COUNT
	.align		4
.L_46:
        /*017c*/ 	.byte	0x02, 0x4a
        /*017e*/ 	.byte	0x80
	.zero		1


	//----- nvinfo : EIATTR_MBARRIER_INSTR_OFFSETS
	.align		4
        /*0180*/ 	.byte	0x04, 0x39
        /*0182*/ 	.short	(.L_48 - .L_47)


	//   ....[0]....
.L_47:
        /*0184*/ 	.word	0x00001710
        /*0188*/ 	.word	0x000000ff
        /*018c*/ 	.word	0x00003000
        /*0190*/ 	.short	0x0100
        /*0192*/ 	.byte	0x08
	.zero		1


	//   ....[1]....
        /*0194*/ 	.word	0x00001720
        /*0198*/ 	.word	0x000000ff
        /*019c*/ 	.word	0x00003010
        /*01a0*/ 	.short	0x0100
        /*01a2*/ 	.byte	0x08
	.zero		1


	//   ....[2]....
        /*01a4*/ 	.word	0x000019b0
        /*01a8*/ 	.word	0x000000ff
        /*01ac*/ 	.word	0x00003000
        /*01b0*/ 	.short	0x010a
        /*01b2*/ 	.byte	0x08
	.zero		1


	//   ....[3]....
        /*01b4*/ 	.word	0x00001af0
        /*01b8*/ 	.word	0x000000ff
        /*01bc*/ 	.word	0x00003010
        /*01c0*/ 	.short	0x010a
        /*01c2*/ 	.byte	0x08
	.zero		1


	//   ....[4]....
        /*01c4*/ 	.word	0x00001cd0
        /*01c8*/ 	.word	0x000000ff
        /*01cc*/ 	.word	0x00003000
        /*01d0*/ 	.short	0x010a
        /*01d2*/ 	.byte	0x08
	.zero		1


	//   ....[5]....
        /*01d4*/ 	.word	0x00001de0
        /*01d8*/ 	.word	0x000000ff
        /*01dc*/ 	.word	0x00003010
        /*01e0*/ 	.short	0x010a
        /*01e2*/ 	.byte	0x08
	.zero		1


	//   ....[6]....
        /*01e4*/ 	.word	0x00001e70
        /*01e8*/ 	.word	0x000000ff
        /*01ec*/ 	.word	0x00003000
        /*01f0*/ 	.short	0x0108
        /*01f2*/ 	.byte	0x08
	.zero		1


	//   ....[7]....
        /*01f4*/ 	.word	0x00001e80
        /*01f8*/ 	.word	0x000000ff
        /*01fc*/ 	.word	0x00003010
        /*0200*/ 	.short	0x0108
        /*0202*/ 	.byte	0x08
	.zero		1


	//   ....[8]....
        /*0204*/ 	.word	0x00002450
        /*0208*/ 	.word	0x000000ff
        /*020c*/ 	.word	0x00003000
        /*0210*/ 	.short	0x010a
        /*0212*/ 	.byte	0x08
	.zero		1


	//   ....[9]....
        /*0214*/ 	.word	0x00002480
        /*0218*/ 	.word	0x000000ff
        /*021c*/ 	.word	0x00003010
        /*0220*/ 	.short	0x010a
        /*0222*/ 	.byte	0x08
	.zero		1


	//   ....[10]....
        /*0224*/ 	.word	0x000024b0
        /*0228*/ 	.word	0x000000ff
        /*022c*/ 	.word	0x00003000
        /*0230*/ 	.short	0x010a
        /*0232*/ 	.byte	0x08
	.zero		1


	//   ....[11]....
        /*0234*/ 	.word	0x000024e0
        /*0238*/ 	.word	0x000000ff
        /*023c*/ 	.word	0x00003010
        /*0240*/ 	.short	0x010a
        /*0242*/ 	.byte	0x08
	.zero		1


	//----- nvinfo : EIATTR_NUM_MBARRIERS
	.align		4
.L_48:
        /*0244*/ 	.byte	0x03, 0x38
        /*0246*/ 	.short	0x0002


	//----- nvinfo : EIATTR_EXIT_INSTR_OFFSETS
	.align		4
        /*0248*/ 	.byte	0x04, 0x1c
        /*024a*/ 	.short	(.L_50 - .L_49)


	//   ....[0]....
.L_49:
        /*024c*/ 	.word	0x00002440


	//----- nvinfo : EIATTR_REQNTID
	.align		4
.L_50:
        /*0250*/ 	.byte	0x04, 0x10
        /*0252*/ 	.short	(.L_52 - .L_51)
.L_51:
        /*0254*/ 	.word	0x00000100
        /*0258*/ 	.word	0x00000001
        /*025c*/ 	.word	0x00000001


	//----- nvinfo : EIATTR_CRS_STACK_SIZE
	.align		4
.L_52:
        /*0260*/ 	.byte	0x04, 0x1e
        /*0262*/ 	.short	(.L_54 - .L_53)
.L_53:
        /*0264*/ 	.word	0x00000000


	//----- nvinfo : EIATTR_CBANK_PARAM_SIZE
	.align		4
.L_54:
        /*0268*/ 	.byte	0x03, 0x19
        /*026a*/ 	.short	0x0050


	//----- nvinfo : EIATTR_PARAM_CBANK
	.align		4
        /*026c*/ 	.byte	0x04, 0x0a
        /*026e*/ 	.short	(.L_56 - .L_55)
	.align		4
.L_55:
        /*0270*/ 	.word	index@(.nv.constant0.gluon_tcgen05)
        /*0274*/ 	.short	0x0380
        /*0276*/ 	.short	0x0050


	//----- nvinfo : EIATTR_SW_WAR
	.align		4
.L_56:
        /*0278*/ 	.byte	0x04, 0x36
        /*027a*/ 	.short	(.L_58 - .L_57)
.L_57:
        /*027c*/ 	.word	0x00000008
.L_58:


//--------------------- .nv.compat                --------------------------
	.section	.nv.compat,"",@"SHT_CUDA_COMPAT_INFO"
	.align	4
        /*0000*/ 	.byte	0x02, 0x02, 0x02, 0x00, 0x02, 0x05, 0x05, 0x00, 0x02, 0x03, 0x03, 0x00, 0x02, 0x06, 0x01, 0x00


//--------------------- .nv.callgraph             --------------------------
	.section	.nv.callgraph,"",@"SHT_CUDA_CALLGRAPH"
	.align	4
	.sectionentsize	8
	.align		4
        /*0000*/ 	.word	0x00000000
	.align		4
        /*0004*/ 	.word	0xffffffff
	.align		4
        /*0008*/ 	.word	0x00000000
	.align		4
        /*000c*/ 	.word	0xfffffffe
	.align		4
        /*0010*/ 	.word	0x00000000
	.align		4
        /*0014*/ 	.word	0xfffffffd
	.align		4
        /*0018*/ 	.word	0x00000000
	.align		4
        /*001c*/ 	.word	0xfffffffc


//--------------------- .text.gluon_tcgen05       --------------------------
	.section	.text.gluon_tcgen05,"ax",@progbits
	.align	128
        .global         gluon_tcgen05
        .type           gluon_tcgen05,@function
        .size           gluon_tcgen05,(.L_x_73 - gluon_tcgen05)
        .other          gluon_tcgen05,@"STO_CUDA_ENTRY STV_DEFAULT"
gluon_tcgen05:
.text.gluon_tcgen05:
[----:B------:R-:W1:Y:S01]  /*0000*/  LDC R1, c[0x0][0x37c] ;  /* 0x0000df00ff017b82 */ /* 0x000e620000000800 */
[----:B------:R-:W2:Y:S02]  /*0010*/  S2R R0, SR_TID.X ;  /* 0x0000000000007919 */ /* 0x000ea40000002100 */
[----:B--2---:R-:W-:-:S13]  /*0020*/  ISETP.GE.U32.AND P2, PT, R0, 0x20, PT ;  /* 0x000000200000780c */ /* 0x004fda0003f46070 */
[----:B------:R-:W-:Y:S05]  /*0030*/  @P2 BRA `(.L_x_0) ;  /* 0x0000000000b82947 */ /* 0x000fea0003800000 */
[----:B------:R-:W2:Y:S01]  /*0040*/  S2UR UR6, SR_CgaCtaId ;  /* 0x00000000000679c3 */ /* 0x000ea20000008800 */
[----:B------:R-:W-:Y:S01]  /*0050*/  NOP ;  /* 0x0000000000007918 */ /* 0x000fe20000000000 */
[----:B------:R-:W-:Y:S02]  /*0060*/  UMOV UR4, 0x40 ;  /* 0x0000004000047882 */ /* 0x000fe40000000000 */
[----:B--2---:R-:W-:-:S09]  /*0070*/  ULEA UR4, UR6, UR4, 0x18 ;  /* 0x0000000406047291 */ /* 0x004fd2000f8ec0ff */
[----:B------:R-:W2:Y:S01]  /*0080*/  LDS.U8 R2, [UR4] ;  /* 0x00000004ff027984 */ /* 0x000ea20008000000 */
[----:B------:R-:W-:Y:S02]  /*0090*/  UMOV UR4, 0x400 ;  /* 0x0000040000047882 */ /* 0x000fe40000000000 */
[----:B------:R-:W-:Y:S01]  /*00a0*/  ULEA UR4, UR6, UR4, 0x18 ;  /* 0x0000000406047291 */ /* 0x000fe2000f8ec0ff */
[----:B--2---:R-:W-:-:S13]  /*00b0*/  ISETP.NE.AND P0, PT, R2, RZ, PT ;  /* 0x000000ff0200720c */ /* 0x004fda0003f05270 */
[----:B------:R-:W-:Y:S05]  /*00c0*/  @P0 BRA `(.L_x_1) ;  /* 0x00000000007c0947 */ /* 0x000fea0003800000 */
[----:B------:R-:W-:-:S13]  /*00d0*/  ELECT P0, URZ, PT ;  /* 0x0000000000ff782f */ /* 0x000fda0003800000 */
[----:B------:R-:W-:Y:S05]  /*00e0*/  @!P0 BRA `(.L_x_2) ;  /* 0x0000000000848947 */ /* 0x000fea0003800000 */
[----:B------:R-:W-:Y:S01]  /*00f0*/  UMOV UR5, 0x2 ;  /* 0x0000000200057882 */ /* 0x000fe20000000000 */
[----:B------:R-:W-:Y:S02]  /*0100*/  IMAD.MOV.U32 R5, RZ, RZ, 0x1 ;  /* 0x00000001ff057424 */ /* 0x000fe400078e00ff */
[----:B------:R-:W-:Y:S02]  /*0110*/  IMAD.MOV.U32 R3, RZ, RZ, 0x3 ;  /* 0x00000003ff037424 */ /* 0x000fe400078e00ff */
[----:B------:R-:W-:Y:S04]  /*0120*/  DEPBAR.LE SB2, 0x36 ;  /* 0x0000ad800000791a */ /* 0x000fe80000000000 */
[----:B------:R-:W2:Y:S02]  /*0130*/  UTCATOMSWS.FIND_AND_SET.ALIGN UP0, UR5, UR5 ;  /* 0x00000005000575e3 */ /* 0x000ea40008000800 */
[----:B--2---:R-:W-:-:S04]  /*0140*/  PLOP3.LUT P0, PT, PT, PT, UP0, 0x80, 0x8 ;  /* 0x000000000008781c */ /* 0x004fc80003f0f008 */
[----:B------:R-:W-:-:S04]  /*0150*/  SEL R2, RZ, 0xffffffff, !P0 ;  /* 0xffffffffff027807 */ /* 0x000fc80004000000 */
[----:B------:R-:W-:Y:S01]  /*0160*/  ISETP.NE.AND P0, PT, R2, RZ, PT ;  /* 0x000000ff0200720c */ /* 0x000fe20003f05270 */
[----:B------:R-:W-:-:S12]  /*0170*/  IMAD.U32 R2, RZ, RZ, UR5 ;  /* 0x00000005ff027e24 */ /* 0x000fd8000f8e00ff */
[----:B------:R-:W-:Y:S05]  /*0180*/  @P0 BRA `(.L_x_3) ;  /* 0x0000000000240947 */ /* 0x000fea0003800000 */
.L_x_4:
[----:B------:R-:W-:Y:S05]  /*0190*/  NANOSLEEP 0x64 ;  /* 0x000000640000795d */ /* 0x000fea0003800000 */
[----:B------:R-:W-:-:S05]  /*01a0*/  UMOV UR5, 0x2 ;  /* 0x0000000200057882 */ /* 0x000fca0000000000 */
[----:B------:R-:W-:Y:S04]  /*01b0*/  DEPBAR.LE SB2, 0x36 ;  /* 0x0000ad800000791a */ /* 0x000fe80000000000 */
[----:B------:R-:W2:Y:S02]  /*01c0*/  UTCATOMSWS.FIND_AND_SET.ALIGN UP0, UR5, UR5 ;  /* 0x00000005000575e3 */ /* 0x000ea40008000800 */
[----:B--2---:R-:W-:-:S04]  /*01d0*/  PLOP3.LUT P0, PT, PT, PT, UP0, 0x80, 0x8 ;  /* 0x000000000008781c */ /* 0x004fc80003f0f008 */
[----:B------:R-:W-:-:S04]  /*01e0*/  SEL R2, RZ, 0xffffffff, !P0 ;  /* 0xffffffffff027807 */ /* 0x000fc80004000000 */
[----:B------:R-:W-:Y:S01]  /*01f0*/  ISETP.NE.AND P0, PT, R2, RZ, PT ;  /* 0x000000ff0200720c */ /* 0x000fe20003f05270 */
[----:B------:R-:W-:-:S12]  /*0200*/  IMAD.U32 R2, RZ, RZ, UR5 ;  /* 0x00000005ff027e24 */ /* 0x000fd8000f8e00ff */
[----:B------:R-:W-:Y:S05]  /*0210*/  @!P0 BRA `(.L_x_4) ;  /* 0xfffffffc00dc8947 */ /* 0x000fea000383ffff */
.L_x_3:
[C---:B------:R-:W-:Y:S01]  /*0220*/  VIADD R4, R2.reuse, 0x10 ;  /* 0x0000001002047836 */ /* 0x040fe20000000000 */
[----:B------:R-:W-:Y:S01]  /*0230*/  UMOV UR5, 0x50 ;  /* 0x0000005000057882 */ /* 0x000fe20000000000 */
[----:B------:R-:W-:Y:S01]  /*0240*/  SHF.L.U32 R3, R3, R2, RZ ;  /* 0x0000000203037219 */ /* 0x000fe200000006ff */
[----:B------:R-:W-:Y:S01]  /*0250*/  ULEA UR5, UR6, UR5, 0x18 ;  /* 0x0000000506057291 */ /* 0x000fe2000f8ec0ff */
[----:B------:R-:W-:Y:S01]  /*0260*/  IMAD.SHL.U32 R2, R2, 0x20, RZ ;  /* 0x0000002002027824 */ /* 0x000fe200078e00ff */
[----:B------:R-:W-:-:S04]  /*0270*/  SHF.L.U32 R4, R5, R4, RZ ;  /* 0x0000000405047219 */ /* 0x000fc800000006ff */
[----:B------:R-:W-:-:S05]  /*0280*/  LOP3.LUT R3, R4, R3, RZ, 0xfc, !PT ;  /* 0x0000000304037212 */ /* 0x000fca00078efcff */
[----:B------:R2:W-:Y:S04]  /*0290*/  ATOMS.OR RZ, [UR5], R3 ;  /* 0x00000003ffff798c */ /* 0x0005e8000b000005 */
[----:B------:R2:W-:Y:S01]  /*02a0*/  STS [UR4], R2 ;  /* 0x00000002ff007988 */ /* 0x0005e20008000804 */
[----:B------:R-:W-:Y:S05]  /*02b0*/  BRA `(.L_x_2) ;  /* 0x0000000000107947 */ /* 0x000fea0003800000 */
.L_x_1:
[----:B------:R-:W-:Y:S01]  /*02c0*/  IMAD.MOV.U32 R3, RZ, RZ, -0x1 ;  /* 0xffffffffff037424 */ /* 0x000fe200078e00ff */
[----:B------:R-:W-:-:S04]  /*02d0*/  MOV R2, 0x300 ;  /* 0x0000030000027802 */ /* 0x000fc80000000f00 */
[----:B------:R2:W-:Y:S03]  /*02e0*/  STS [UR4], R3 ;  /* 0x00000003ff007988 */ /* 0x0005e60008000804 */
[----:B-12---:R-:W-:Y:S05]  /*02f0*/  CALL.REL.NOINC `($__internal_1_$__cuda_sm10x_tcgen05_guardrail_trap_phase_invalid_during_alloc) ;  /* 0x0000002000907944 */ /* 0x006fea0003c00000 */
.L_x_2:
[----:B------:R-:W-:Y:S05]  /*0300*/  WARPSYNC.ALL ;  /* 0x0000000000007948 */ /* 0x000fea0003800000 */
[----:B------:R-:W-:Y:S01]  /*0310*/  NOP ;  /* 0x0000000000007918 */ /* 0x000fe20000000000 */
.L_x_0:
[----:B------:R-:W3:Y:S08]  /*0320*/  S2UR UR4, SR_CgaCtaId ;  /* 0x00000000000479c3 */ /* 0x000ef00000008800 */
[----:B------:R-:W-:Y:S01]  /*0330*/  BAR.SYNC.DEFER_BLOCKING 0x0 ;  /* 0x0000000000007b1d */ /* 0x000fe20000010000 */
[----:B------:R-:W-:-:S05]  /*0340*/  LOP3.LUT R36, R0, 0xff, RZ, 0xc0, !PT ;  /* 0x000000ff00247812 */ /* 0x000fca00078ec0ff */
[----:B------:R-:W-:Y:S02]  /*0350*/  UMOV UR8, 0x400 ;  /* 0x0000040000087882 */ /* 0x000fe40000000000 */
[----:B------:R-:W4:Y:S08]  /*0360*/  LDC R8, c[0x0][0x3a0] ;  /* 0x0000e800ff087b82 */ /* 0x000f300000000800 */
[----:B------:R-:W5:Y:S01]  /*0370*/  S2UR UR26, SR_CTAID.Y ;  /* 0x00000000001a79c3 */ /* 0x000f620000002600 */
[----:B---3--:R-:W-:-:S09]  /*0380*/  ULEA UR8, UR4, UR8, 0x18 ;  /* 0x0000000804087291 */ /* 0x008fd2000f8ec0ff */
[----:B------:R-:W3:Y:S01]  /*0390*/  LDS R4, [UR8] ;  /* 0x00000008ff047984 */ /* 0x000ee20008000800 */
[----:B------:R-:W-:Y:S06]  /*03a0*/  BAR.SYNC.DEFER_BLOCKING 0x0 ;  /* 0x0000000000007b1d */ /* 0x000fec0000010000 */
[----:B------:R-:W-:Y:S05]  /*03b0*/  @P2 BRA `(.L_x_5) ;  /* 0x0000000000182947 */ /* 0x000fea0003800000 */
[----:B------:R-:W-:Y:S01]  /*03c0*/  ELECT P0, URZ, PT ;  /* 0x0000000000ff782f */ /* 0x000fe20003800000 */
[----:B--2---:R-:W-:Y:S01]  /*03d0*/  IMAD.MOV.U32 R2, RZ, RZ, 0x1 ;  /* 0x00000001ff027424 */ /* 0x004fe200078e00ff */
[----:B------:R-:W-:Y:S01]  /*03e0*/  UMOV UR5, 0x40 ;  /* 0x0000004000057882 */ /* 0x000fe20000000000 */
[----:B------:R-:W-:Y:S01]  /*03f0*/  UVIRTCOUNT.DEALLOC.SMPOOL 0x80 ;  /* 0x000000800000784c */ /* 0x000fe20000000000 */
[----:B------:R-:W-:-:S09]  /*0400*/  ULEA UR5, UR4, UR5, 0x18 ;  /* 0x0000000504057291 */ /* 0x000fd2000f8ec0ff */
[----:B------:R2:W-:Y:S03]  /*0410*/  @P0 STS.U8 [UR5], R2 ;  /* 0x00000002ff000988 */ /* 0x0005e60008000005 */
.L_x_5:
[----:B------:R-:W2:Y:S01]  /*0420*/  S2UR UR4, SR_CTAID.Z ;  /* 0x00000000000479c3 */ /* 0x000ea20000002700 */
[----:B------:R-:W5:Y:S01]  /*0430*/  LDCU UR5, c[0x0][0x370] ;  /* 0x00006e00ff0577ac */ /* 0x000f620008000800 */
[----:B------:R-:W-:Y:S01]  /*0440*/  ISETP.GE.U32.AND P0, PT, R36, 0x20, PT ;  /* 0x000000202400780c */ /* 0x000fe20003f06070 */
[----:B----4-:R-:W-:Y:S01]  /*0450*/  VIADD R6, R8, 0xffffffff ;  /* 0xffffffff08067836 */ /* 0x010fe20000000000 */
[C---:B------:R-:W-:Y:S01]  /*0460*/  ISETP.NE.U32.AND P3, PT, R36.reuse, RZ, PT ;  /* 0x000000ff2400720c */ /* 0x040fe20003f65070 */
[----:B------:R-:W2:Y:S02]  /*0470*/  LDCU UR6, c[0x0][0x374] ;  /* 0x00006e80ff0677ac */ /* 0x000ea40008000800 */
[----:B--2---:R-:W-:Y:S01]  /*0480*/  LEA R3, R36, UR8, 0x2 ;  /* 0x0000000824037c11 */ /* 0x004fe2000f8e10ff */
[----:B------:R-:W-:Y:S01]  /*0490*/  BSSY.RECONVERGENT B0, `(.L_x_6) ;  /* 0x0000015000007945 */ /* 0x000fe20003800200 */
[----:B------:R-:W5:Y:S01]  /*04a0*/  S2UR UR11, SR_CTAID.X ;  /* 0x00000000000b79c3 */ /* 0x000f620000002500 */
[----:B------:R-:W2:Y:S01]  /*04b0*/  LDCU.64 UR16, c[0x0][0x3c0] ;  /* 0x00007800ff1077ac */ /* 0x000ea20008000a00 */
[----:B---3--:R-:W-:-:S04]  /*04c0*/  R2UR UR29, R4 ;  /* 0x00000000041d72ca */ /* 0x008fc800000e0000 */
[----:B------:R3:W-:Y:S02]  /*04d0*/  @!P0 STS [R3], RZ ;  /* 0x000000ff03008388 */ /* 0x0007e40000000800 */
[----:B------:R-:W4:Y:S01]  /*04e0*/  LDC R2, c[0x0][0x398] ;  /* 0x0000e600ff027b82 */ /* 0x000f220000000800 */
[----:B------:R-:W-:Y:S01]  /*04f0*/  NOP ;  /* 0x0000000000007918 */ /* 0x000fe20000000000 */
[----:B------:R3:W-:Y:S01]  /*0500*/  @!P3 STS [UR8+0x20], R6 ;  /* 0x00002006ff00b988 */ /* 0x0007e20008000808 */
[----:B-----5:R-:W-:-:S04]  /*0510*/  UIMAD UR4, UR4, UR6, UR26 ;  /* 0x00000006040472a4 */ /* 0x020fc8000f8e021a */
[----:B------:R-:W-:-:S04]  /*0520*/  UIMAD UR4, UR4, UR5, UR11 ;  /* 0x00000005040472a4 */ /* 0x000fc8000f8e020b */
[----:B------:R-:W-:-:S04]  /*0530*/  UIMAD UR4, UR4, 0x180, URZ ;  /* 0x00000180040478a4 */ /* 0x000fc8000f8e02ff */
[----:B--2---:R-:W-:Y:S01]  /*0540*/  UIADD3 UR12, UP0, UPT, UR4, UR16, URZ ;  /* 0x00000010040c7290 */ /* 0x004fe2000ff1e0ff */
[----:B----4-:R-:W-:-:S03]  /*0550*/  VIADD R2, R2, 0xffffffff ;  /* 0xffffffff02027836 */ /* 0x010fc60000000000 */
[----:B------:R-:W-:Y:S01]  /*0560*/  ULEA.HI.X.SX32 UR13, UR4, UR17, 0x1, UP0 ;  /* 0x00000011040d7291 */ /* 0x000fe200080f0eff */
[----:B---3--:R-:W-:Y:S11]  /*0570*/  @P3 BRA `(.L_x_7) ;  /* 0x0000000000183947 */ /* 0x008ff60003800000 */
[----:B------:R-:W2:Y:S01]  /*0580*/  LDS R4, [UR8+0x8] ;  /* 0x00000808ff047984 */ /* 0x000ea20008000800 */
[----:B------:R-:W3:Y:S01]  /*0590*/  LDC.64 R10, c[0x0][0x380] ;  /* 0x0000e000ff0a7b82 */ /* 0x000ee20000000a00 */
[----:B------:R-:W-:Y:S02]  /*05a0*/  IMAD.MOV.U32 R5, RZ, RZ, 0x70 ;  /* 0x00000070ff057424 */ /* 0x000fe400078e00ff */
[----:B---3--:R3:W-:Y:S03]  /*05b0*/  STS.64 [UR8], R10 ;  /* 0x0000000aff007988 */ /* 0x0087e60008000a08 */
[----:B--2---:R-:W-:-:S05]  /*05c0*/  LOP3.LUT R4, R4, 0x10, R5, 0xd8, !PT ;  /* 0x0000001004047812 */ /* 0x004fca00078ed805 */
[----:B------:R3:W-:Y:S02]  /*05d0*/  STS [UR8+0x8], R4 ;  /* 0x00000804ff007988 */ /* 0x0007e40008000808 */
.L_x_7:
[----:B------:R-:W-:Y:S05]  /*05e0*/  BSYNC.RECONVERGENT B0 ;  /* 0x0000000000007941 */ /* 0x000fea0003800200 */
.L_x_6:
[----:B------:R-:W-:Y:S04]  /*05f0*/  BSSY.RECONVERGENT B0, `(.L_x_8) ;  /* 0x000000a000007945 */ /* 0x000fe80003800200 */
[----:B------:R-:W-:Y:S05]  /*0600*/  @P3 BRA `(.L_x_9) ;  /* 0x0000000000203947 */ /* 0x000fea0003800000 */
[----:B---3--:R-:W2:Y:S01]  /*0610*/  LDS R4, [UR8+0x34] ;  /* 0x00003408ff047984 */ /* 0x008ea20008000800 */
[----:B------:R-:W-:Y:S02]  /*0620*/  IMAD.MOV.U32 R5, RZ, RZ, 0x3f000000 ;  /* 0x3f000000ff057424 */ /* 0x000fe400078e00ff */
[----:B------:R-:W-:Y:S01]  /*0630*/  @!P3 IMAD.MOV.U32 R7, RZ, RZ, 0x7f ;  /* 0x0000007fff07b424 */ /* 0x000fe200078e00ff */
[----:B------:R-:W3:Y:S02]  /*0640*/  @!P3 LDS R10, [UR8+0x38] ;  /* 0x00003808ff0ab984 */ /* 0x000ee40008000800 */
[----:B--2---:R-:W-:Y:S02]  /*0650*/  LOP3.LUT R4, R4, 0xff000000, R5, 0xb8, !PT ;  /* 0xff00000004047812 */ /* 0x004fe400078eb805 */
[----:B---3--:R-:W-:-:S03]  /*0660*/  @!P3 LOP3.LUT R5, R10, 0xff, R7, 0xb8, !PT ;  /* 0x000000ff0a05b812 */ /* 0x008fc600078eb807 */
[----:B------:R2:W-:Y:S04]  /*0670*/  STS [UR8+0x34], R4 ;  /* 0x00003404ff007988 */ /* 0x0005e80008000808 */
[----:B------:R2:W-:Y:S02]  /*0680*/  @!P3 STS [UR8+0x38], R5 ;  /* 0x00003805ff00b988 */ /* 0x0005e40008000808 */
.L_x_9:
[----:B------:R-:W-:Y:S05]  /*0690*/  BSYNC.RECONVERGENT B0 ;  /* 0x0000000000007941 */ /* 0x000fea0003800200 */
.L_x_8:
[----:B------:R-:W-:Y:S04]  /*06a0*/  BSSY.RECONVERGENT B0, `(.L_x_10) ;  /* 0x000000a000007945 */ /* 0x000fe80003800200 */
[----:B------:R-:W-:Y:S05]  /*06b0*/  @P3 BRA `(.L_x_11) ;  /* 0x0000000000203947 */ /* 0x000fea0003800000 */
[----:B--23--:R-:W2:Y:S01]  /*06c0*/  LDS R4, [UR8+0x1c] ;  /* 0x00001c08ff047984 */ /* 0x00cea20008000800 */
[----:B------:R-:W3:Y:S03]  /*06d0*/  LDC.64 R10, c[0x0][0x3a8] ;  /* 0x0000ea00ff0a7b82 */ /* 0x000ee60000000a00 */
[----:B------:R4:W-:Y:S01]  /*06e0*/  STS [UR8+0x24], R2 ;  /* 0x00002402ff007988 */ /* 0x0009e20008000808 */
[--C-:B---3--:R-:W-:Y:S02]  /*06f0*/  SHF.R.U32.HI R7, RZ, 0x4, R11.reuse ;  /* 0x00000004ff077819 */ /* 0x108fe4000001160b */
[----:B------:R-:W-:-:S05]  /*0700*/  SHF.R.U64 R5, R10, 0x4, R11 ;  /* 0x000000040a057819 */ /* 0x000fca000000120b */
[----:B------:R4:W-:Y:S01]  /*0710*/  STS [UR8+0xc], R5 ;  /* 0x00000c05ff007988 */ /* 0x0009e20008000808 */
[----:B--2---:R-:W-:-:S05]  /*0720*/  LOP3.LUT R4, R4, 0xf, R7, 0xb8, !PT ;  /* 0x0000000f04047812 */ /* 0x004fca00078eb807 */
[----:B------:R4:W-:Y:S02]  /*0730*/  STS [UR8+0x1c], R4 ;  /* 0x00001c04ff007988 */ /* 0x0009e40008000808 */
.L_x_11:
[----:B------:R-:W-:Y:S05]  /*0740*/  BSYNC.RECONVERGENT B0 ;  /* 0x0000000000007941 */ /* 0x000fea0003800200 */
.L_x_10:
[----:B------:R-:W-:Y:S04]  /*0750*/  BSSY.RECONVERGENT B1, `(.L_x_12) ;  /* 0x000001d000017945 */ /* 0x000fe80003800200 */
[----:B------:R-:W-:Y:S04]  /*0760*/  BSSY.RELIABLE B0, `(.L_x_13) ;  /* 0x0000018000007945 */ /* 0x000fe80003800100 */
[----:B------:R-:W-:Y:S05]  /*0770*/  @P3 BRA `(.L_x_14) ;  /* 0x00000000001c3947 */ /* 0x000fea0003800000 */
[----:B--234-:R-:W2:Y:S02]  /*0780*/  LDS R4, [UR8+0x34] ;  /* 0x00003408ff047984 */ /* 0x01cea40008000800 */
[----:B--2---:R-:W-:-:S05]  /*0790*/  LOP3.LUT R4, R4, 0x7, RZ, 0xb8, !PT ;  /* 0x0000000704047812 */ /* 0x004fca00078eb8ff */
[----:B------:R2:W-:Y:S01]  /*07a0*/  STS [UR8+0x34], R4 ;  /* 0x00003404ff007988 */ /* 0x0005e20008000808 */
[----:B------:R-:W-:Y:S05]  /*07b0*/  @P3 BRA `(.L_x_15) ;  /* 0x00000000001c3947 */ /* 0x000fea0003800000 */
[----:B--2---:R-:W2:Y:S02]  /*07c0*/  LDS R4, [UR8+0x34] ;  /* 0x00003408ff047984 */ /* 0x004ea40008000800 */
[----:B--2---:R-:W-:-:S05]  /*07d0*/  LOP3.LUT R4, R4, 0x38, RZ, 0xb8, !PT ;  /* 0x0000003804047812 */ /* 0x004fca00078eb8ff */
[----:B------:R5:W-:Y:S02]  /*07e0*/  STS [UR8+0x34], R4 ;  /* 0x00003404ff007988 */ /* 0x000be40008000808 */
.L_x_14:
[----:B------:R-:W-:Y:S05]  /*07f0*/  @P3 BRA `(.L_x_16) ;  /* 0x00000000001c3947 */ /* 0x000fea0003800000 */
[----:B--2345:R-:W2:Y:S02]  /*0800*/  LDS R4, [UR8+0x8] ;  /* 0x00000808ff047984 */ /* 0x03cea40008000800 */
[----:B--2---:R-:W-:-:S05]  /*0810*/  LOP3.LUT R4, R4, 0x780, RZ, 0xb8, !PT ;  /* 0x0000078004047812 */ /* 0x004fca00078eb8ff */
[----:B------:R3:W-:Y:S02]  /*0820*/  STS [UR8+0x8], R4 ;  /* 0x00000804ff007988 */ /* 0x0007e40008000808 */
.L_x_15:
[----:B------:R-:W-:Y:S05]  /*0830*/  @P3 BRA `(.L_x_17) ;  /* 0x0000000000283947 */ /* 0x000fea0003800000 */
[----:B--23--:R-:W2:Y:S02]  /*0840*/  LDS R4, [UR8+0x8] ;  /* 0x00000808ff047984 */ /* 0x00cea40008000800 */
[----:B--2---:R-:W-:-:S05]  /*0850*/  LOP3.LUT R4, R4, 0x1800, RZ, 0xb8, !PT ;  /* 0x0000180004047812 */ /* 0x004fca00078eb8ff */
[----:B------:R2:W-:Y:S02]  /*0860*/  STS [UR8+0x8], R4 ;  /* 0x00000804ff007988 */ /* 0x0005e40008000808 */
.L_x_16:
[----:B------:R-:W-:Y:S05]  /*0870*/  @P3 BREAK.RELIABLE B0 ;  /* 0x0000000000003942 */ /* 0x000fea0003800100 */
[----:B------:R-:W-:Y:S05]  /*0880*/  @P3 BRA `(.L_x_18) ;  /* 0x0000000000243947 */ /* 0x000fea0003800000 */
[----:B--2-4-:R-:W2:Y:S01]  /*0890*/  LDS R5, [UR8+0x8] ;  /* 0x00000808ff057984 */ /* 0x014ea20008000800 */
[----:B---3-5:R-:W-:-:S05]  /*08a0*/  IMAD.MOV.U32 R4, RZ, RZ, 0x6000 ;  /* 0x00006000ff047424 */ /* 0x028fca00078e00ff */
[----:B--2---:R-:W-:-:S04]  /*08b0*/  LOP3.LUT R4, R5, 0x4000, R4, 0xd8, !PT ;  /* 0x0000400005047812 */ /* 0x004fc800078ed804 */
[----:B------:R-:W-:-:S05]  /*08c0*/  LOP3.LUT R4, R4, 0x400000, RZ, 0xb8, !PT ;  /* 0x0040000004047812 */ /* 0x000fca00078eb8ff */
[----:B------:R4:W-:Y:S02]  /*08d0*/  STS [UR8+0x8], R4 ;  /* 0x00000804ff007988 */ /* 0x0009e40008000808 */
.L_x_17:
[----:B------:R-:W-:Y:S05]  /*08e0*/  BSYNC.RELIABLE B0 ;  /* 0x0000000000007941 */ /* 0x000fea0003800100 */
.L_x_13:
[----:B--234-:R-:W2:Y:S02]  /*08f0*/  @!P3 LDS R4, [UR8+0x8] ;  /* 0x00000808ff04b984 */ /* 0x01cea40008000800 */
[----:B--2---:R-:W-:-:S05]  /*0900*/  @!P3 LOP3.LUT R4, R4, 0x8000, RZ, 0xb8, !PT ;  /* 0x000080000404b812 */ /* 0x004fca00078eb8ff */
[----:B------:R2:W-:Y:S02]  /*0910*/  @!P3 STS [UR8+0x8], R4 ;  /* 0x00000804ff00b988 */ /* 0x0005e40008000808 */
.L_x_18:
[----:B------:R-:W-:Y:S05]  /*0920*/  BSYNC.RECONVERGENT B1 ;  /* 0x0000000000017941 */ /* 0x000fea0003800200 */
.L_x_12:
[----:B------:R-:W-:Y:S05]  /*0930*/  WARPSYNC.ALL ;  /* 0x0000000000007948 */ /* 0x000fea0003800000 */
[----:B------:R-:W-:Y:S01]  /*0940*/  NOP ;  /* 0x0000000000007918 */ /* 0x000fe20000000000 */
[----:B------:R-:W2:Y:S02]  /*0950*/  LDC R7, c[0x0][0x39c] ;  /* 0x0000e700ff077b82 */ /* 0x000ea40000000800 */
[----:B--2---:R-:W-:Y:S01]  /*0960*/  VIADD R7, R7, 0xffffffff ;  /* 0xffffffff07077836 */ /* 0x004fe20000000000 */
[----:B------:R-:W-:Y:S06]  /*0970*/  @P0 BRA `(.L_x_19) ;  /* 0x0000000000300947 */ /* 0x000fec0003800000 */
[----:B---345:R-:W2:Y:S01]  /*0980*/  S2R R4, SR_LANEID ;  /* 0x0000000000047919 */ /* 0x038ea20000000000 */
[----:B------:R-:W-:Y:S05]  /*0990*/  WARPSYNC.ALL ;  /* 0x0000000000007948 */ /* 0x000fea0003800000 */
[----:B------:R-:W-:Y:S01]  /*09a0*/  NOP ;  /* 0x0000000000007918 */ /* 0x000fe20000000000 */
[----:B--2---:R-:W-:-:S05]  /*09b0*/  IMAD.SHL.U32 R9, R4, 0x4, RZ ;  /* 0x0000000404097824 */ /* 0x004fca00078e00ff */
[----:B------:R-:W2:Y:S01]  /*09c0*/  LDS R11, [R9+UR8] ;  /* 0x00000008090b7984 */ /* 0x000ea20008000800 */
[----:B------:R-:W-:-:S05]  /*09d0*/  IADD3 R4, P1, PT, R9, UR12, RZ ;  /* 0x0000000c09047c10 */ /* 0x000fca000ff3e0ff */
[----:B------:R-:W-:-:S05]  /*09e0*/  IMAD.X R5, RZ, RZ, UR13, P1 ;  /* 0x0000000dff057e24 */ /* 0x000fca00088e06ff */
[----:B--2---:R2:W3:Y:S01]  /*09f0*/  ATOMG.E.EXCH.STRONG.GPU PT, RZ, [R4], R11 ;  /* 0x0000000b04ff73a8 */ /* 0x0044e200041ee100 */
[----:B------:R-:W-:-:S04]  /*0a00*/  DEPBAR {5,4,3,2,1,0} ;  /* 0x0000003f0000791a */ /* 0x000fc80000000000 */
[----:B------:R-:W4:Y:S02]  /*0a10*/  CCTL.E.C.LDCU.IV.DEEP [UR12] ;  /* 0x000000000c007540 */ /* 0x000f240009c08000 */
[----:B----4-:R2:W-:Y:S01]  /*0a20*/  UTMACCTL.IV [UR12] ;  /* 0x000000000c0079b9 */ /* 0x0105e20008000000 */
[----:B------:R-:W-:Y:S01]  /*0a30*/  NOP ;  /* 0x0000000000007918 */ /* 0x000fe20000000000 */
.L_x_19:
[----:B------:R-:W-:Y:S05]  /*0a40*/  @P0 BRA `(.L_x_20) ;  /* 0x00000000000c0947 */ /* 0x000fea0003800000 */
[----:B------:R0:W-:Y:S01]  /*0a50*/  UTMACMDFLUSH ;  /* 0x00000000000079b7 */ /* 0x0001e20000000000 */
[----:B------:R-:W-:Y:S05]  /*0a60*/  @P0 BRA `(.L_x_20) ;  /* 0x0000000000040947 */ /* 0x000fea0003800000 */
[----:B------:R-:W-:-:S04]  /*0a70*/  DEPBAR.LE SB0, 0x0 ;  /* 0x000080000000791a */ /* 0x000fc80000000000 */
.L_x_20:
[----:B------:R-:W-:Y:S05]  /*0a80*/  WARPSYNC.ALL ;  /* 0x0000000000007948 */ /* 0x000fea0003800000 */
[----:B------:R-:W-:Y:S01]  /*0a90*/  NOP ;  /* 0x0000000000007918 */ /* 0x000fe20000000000 */
[----:B---3--:R-:W-:Y:S06]  /*0aa0*/  BAR.SYNC.DEFER_BLOCKING 0x0 ;  /* 0x0000000000007b1d */ /* 0x008fec0000010000 */
[----:B------:R-:W-:Y:S02]  /*0ab0*/  BSSY.RECONVERGENT B1, `(.L_x_21) ;  /* 0x000000b000017945 */ /* 0x000fe40003800200 */
[----:B------:R-:W-:Y:S06]  /*0ac0*/  BAR.SYNC.DEFER_BLOCKING 0x0 ;  /* 0x0000000000007b1d */ /* 0x000fec0000010000 */
[----:B------:R3:W-:Y:S01]  /*0ad0*/  @!P0 STS [R3], RZ ;  /* 0x000000ff03008388 */ /* 0x0007e20000000800 */
[----:B------:R-:W-:Y:S01]  /*0ae0*/  NOP ;  /* 0x0000000000007918 */ /* 0x000fe20000000000 */
[----:B------:R-:W-:Y:S05]  /*0af0*/  @P3 BRA `(.L_x_22) ;  /* 0x0000000000183947 */ /* 0x000fea0003800000 */
[----:B--2-45:R-:W2:Y:S01]  /*0b00*/  LDS R4, [UR8+0x8] ;  /* 0x00000808ff047984 */ /* 0x034ea20008000800 */
[----:B------:R-:W4:Y:S01]  /*0b10*/  LDC.64 R10, c[0x0][0x388] ;  /* 0x0000e200ff0a7b82 */ /* 0x000f220000000a00 */
[----:B------:R-:W-:Y:S02]  /*0b20*/  IMAD.MOV.U32 R5, RZ, RZ, 0x70 ;  /* 0x00000070ff057424 */ /* 0x000fe400078e00ff */
[----:B----4-:R4:W-:Y:S03]  /*0b30*/  STS.64 [UR8], R10 ;  /* 0x0000000aff007988 */ /* 0x0109e60008000a08 */
[----:B--2---:R-:W-:-:S05]  /*0b40*/  LOP3.LUT R4, R4, 0x10, R5, 0xd8, !PT ;  /* 0x0000001004047812 */ /* 0x004fca00078ed805 */
[----:B------:R4:W-:Y:S02]  /*0b50*/  STS [UR8+0x8], R4 ;  /* 0x00000804ff007988 */ /* 0x0009e40008000808 */
.L_x_22:
[----:B--2---:R-:W-:Y:S05]  /*0b60*/  BSYNC.RECONVERGENT B1 ;  /* 0x0000000000017941 */ /* 0x004fea0003800200 */
.L_x_21:
[----:B------:R-:W-:Y:S04]  /*0b70*/  BSSY.RECONVERGENT B1, `(.L_x_23) ;  /* 0x000000a000017945 */ /* 0x000fe80003800200 */
[----:B------:R-:W-:Y:S05]  /*0b80*/  @P3 BRA `(.L_x_24) ;  /* 0x0000000000203947 */ /* 0x000fea0003800000 */
[----:B----45:R-:W2:Y:S01]  /*0b90*/  LDS R4, [UR8+0x34] ;  /* 0x00003408ff047984 */ /* 0x030ea20008000800 */
[----:B------:R-:W-:Y:S02]  /*0ba0*/  IMAD.MOV.U32 R9, RZ, RZ, 0x3f000000 ;  /* 0x3f000000ff097424 */ /* 0x000fe400078e00ff */
[----:B------:R-:W-:Y:S01]  /*0bb0*/  @!P3 IMAD.MOV.U32 R5, RZ, RZ, 0x3f ;  /* 0x0000003fff05b424 */ /* 0x000fe200078e00ff */
[----:B------:R-:W4:Y:S02]  /*0bc0*/  @!P3 LDS R10, [UR8+0x38] ;  /* 0x00003808ff0ab984 */ /* 0x000f240008000800 */
[----:B--2---:R-:W-:Y:S02]  /*0bd0*/  LOP3.LUT R4, R4, 0xff000000, R9, 0xb8, !PT ;  /* 0xff00000004047812 */ /* 0x004fe400078eb809 */
[----:B----4-:R-:W-:-:S03]  /*0be0*/  @!P3 LOP3.LUT R5, R10, 0xff, R5, 0xb8, !PT ;  /* 0x000000ff0a05b812 */ /* 0x010fc600078eb805 */
[----:B------:R2:W-:Y:S04]  /*0bf0*/  STS [UR8+0x34], R4 ;  /* 0x00003404ff007988 */ /* 0x0005e80008000808 */
[----:B------:R2:W-:Y:S02]  /*0c00*/  @!P3 STS [UR8+0x38], R5 ;  /* 0x00003805ff00b988 */ /* 0x0005e40008000808 */
.L_x_24:
[----:B------:R-:W-:Y:S05]  /*0c10*/  BSYNC.RECONVERGENT B1 ;  /* 0x0000000000017941 */ /* 0x000fea0003800200 */
.L_x_23:
[----:B------:R-:W-:Y:S04]  /*0c20*/  BSSY.RECONVERGENT B1, `(.L_x_25) ;  /* 0x0000004000017945 */ /* 0x000fe80003800200 */
[----:B------:R-:W-:Y:S05]  /*0c30*/  @P3 BRA `(.L_x_26) ;  /* 0x0000000000083947 */ /* 0x000fea0003800000 */
[----:B------:R2:W-:Y:S04]  /*0c40*/  STS [UR8+0x24], R6 ;  /* 0x00002406ff007988 */ /* 0x0005e80008000808 */
[----:B------:R2:W-:Y:S02]  /*0c50*/  STS [UR8+0x20], R7 ;  /* 0x00002007ff007988 */ /* 0x0005e40008000808 */
.L_x_26:
[----:B------:R-:W-:Y:S05]  /*0c60*/  BSYNC.RECONVERGENT B1 ;  /* 0x0000000000017941 */ /* 0x000fea0003800200 */
.L_x_25:
[----:B------:R-:W-:Y:S04]  /*0c70*/  BSSY.RECONVERGENT B2, `(.L_x_27) ;  /* 0x0000025000027945 */ /* 0x000fe80003800200 */
[----:B------:R-:W-:Y:S04]  /*0c80*/  BSSY.RELIABLE B1, `(.L_x_28) ;  /* 0x0000020000017945 */ /* 0x000fe80003800100 */
[----:B------:R-:W-:Y:S05]  /*0c90*/  @P3 BRA `(.L_x_29) ;  /* 0x00000000002c3947 */ /* 0x000fea0003800000 */
[----:B--2-45:R-:W2:Y:S01]  /*0ca0*/  LDS R4, [UR8+0x1c] ;  /* 0x00001c08ff047984 */ /* 0x034ea20008000800 */
[----:B------:R-:W4:Y:S02]  /*0cb0*/  LDC.64 R10, c[0x0][0x3b0] ;  /* 0x0000ec00ff0a7b82 */ /* 0x000f240000000a00 */
[--C-:B----4-:R-:W-:Y:S02]  /*0cc0*/  SHF.R.U32.HI R9, RZ, 0x4, R11.reuse ;  /* 0x00000004ff097819 */ /* 0x110fe4000001160b */
[----:B------:R-:W-:-:S05]  /*0cd0*/  SHF.R.U64 R5, R10, 0x4, R11 ;  /* 0x000000040a057819 */ /* 0x000fca000000120b */
[----:B------:R4:W-:Y:S01]  /*0ce0*/  STS [UR8+0xc], R5 ;  /* 0x00000c05ff007988 */ /* 0x0009e20008000808 */
[----:B--2---:R-:W-:-:S05]  /*0cf0*/  LOP3.LUT R4, R4, 0xf, R9, 0xb8, !PT ;  /* 0x0000000f04047812 */ /* 0x004fca00078eb809 */
[----:B------:R4:W-:Y:S01]  /*0d00*/  STS [UR8+0x1c], R4 ;  /* 0x00001c04ff007988 */ /* 0x0009e20008000808 */
[----:B------:R-:W-:Y:S05]  /*0d10*/  @P3 BRA `(.L_x_30) ;  /* 0x00000000001c3947 */ /* 0x000fea0003800000 */
[----:B----4-:R-:W2:Y:S02]  /*0d20*/  LDS R4, [UR8+0x34] ;  /* 0x00003408ff047984 */ /* 0x010ea40008000800 */
[----:B--2---:R-:W-:-:S05]  /*0d30*/  LOP3.LUT R4, R4, 0x7, RZ, 0xb8, !PT ;  /* 0x0000000704047812 */ /* 0x004fca00078eb8ff */
[----:B------:R2:W-:Y:S02]  /*0d40*/  STS [UR8+0x34], R4 ;  /* 0x00003404ff007988 */ /* 0x0005e40008000808 */
.L_x_29:
[----:B------:R-:W-:Y:S05]  /*0d50*/  @P3 BRA `(.L_x_31) ;  /* 0x00000000001c3947 */ /* 0x000fea0003800000 */
[----:B--2-45:R-:W2:Y:S02]  /*0d60*/  LDS R4, [UR8+0x34] ;  /* 0x00003408ff047984 */ /* 0x034ea40008000800 */
[----:B--2---:R-:W-:-:S05]  /*0d70*/  LOP3.LUT R4, R4, 0x38, RZ, 0xb8, !PT ;  /* 0x0000003804047812 */ /* 0x004fca00078eb8ff */
[----:B------:R2:W-:Y:S02]  /*0d80*/  STS [UR8+0x34], R4 ;  /* 0x00003404ff007988 */ /* 0x0005e40008000808 */
.L_x_30:
[----:B------:R-:W-:Y:S05]  /*0d90*/  @P3 BRA `(.L_x_32) ;  /* 0x00000000001c3947 */ /* 0x000fea0003800000 */
[----:B--2-4-:R-:W2:Y:S02]  /*0da0*/  LDS R4, [UR8+0x8] ;  /* 0x00000808ff047984 */ /* 0x014ea40008000800 */
[----:B--2---:R-:W-:-:S05]  /*0db0*/  LOP3.LUT R4, R4, 0x780, RZ, 0xb8, !PT ;  /* 0x0000078004047812 */ /* 0x004fca00078eb8ff */
[----:B------:R2:W-:Y:S02]  /*0dc0*/  STS [UR8+0x8], R4 ;  /* 0x00000804ff007988 */ /* 0x0005e40008000808 */
.L_x_31:
[----:B------:R-:W-:Y:S05]  /*0dd0*/  @P3 BRA `(.L_x_33) ;  /* 0x0000000000283947 */ /* 0x000fea0003800000 */
[----:B--2-45:R-:W2:Y:S02]  /*0de0*/  LDS R4, [UR8+0x8] ;  /* 0x00000808ff047984 */ /* 0x034ea40008000800 */
[----:B--2---:R-:W-:-:S05]  /*0df0*/  LOP3.LUT R4, R4, 0x1800, RZ, 0xb8, !PT ;  /* 0x0000180004047812 */ /* 0x004fca00078eb8ff */
[----:B------:R5:W-:Y:S02]  /*0e00*/  STS [UR8+0x8], R4 ;  /* 0x00000804ff007988 */ /* 0x000be40008000808 */
.L_x_32:
[----:B------:R-:W-:Y:S05]  /*0e10*/  @P3 BREAK.RELIABLE B1 ;  /* 0x0000000000013942 */ /* 0x000fea0003800100 */
[----:B------:R-:W-:Y:S05]  /*0e20*/  @P3 BRA `(.L_x_34) ;  /* 0x0000000000243947 */ /* 0x000fea0003800000 */
[----:B--2-45:R-:W2:Y:S01]  /*0e30*/  LDS R4, [UR8+0x8] ;  /* 0x00000808ff047984 */ /* 0x034ea20008000800 */
[----:B------:R-:W-:-:S05]  /*0e40*/  IMAD.MOV.U32 R5, RZ, RZ, 0x6000 ;  /* 0x00006000ff057424 */ /* 0x000fca00078e00ff */
[----:B--2---:R-:W-:-:S04]  /*0e50*/  LOP3.LUT R4, R4, 0x4000, R5, 0xd8, !PT ;  /* 0x0000400004047812 */ /* 0x004fc800078ed805 */
[----:B------:R-:W-:-:S05]  /*0e60*/  LOP3.LUT R4, R4, 0x400000, RZ, 0xb8, !PT ;  /* 0x0040000004047812 */ /* 0x000fca00078eb8ff */
[----:B------:R2:W-:Y:S02]  /*0e70*/  STS [UR8+0x8], R4 ;  /* 0x00000804ff007988 */ /* 0x0005e40008000808 */
.L_x_33:
[----:B------:R-:W-:Y:S05]  /*0e80*/  BSYNC.RELIABLE B1 ;  /* 0x0000000000017941 */ /* 0x000fea0003800100 */
.L_x_28:
[----:B--2-45:R-:W2:Y:S02]  /*0e90*/  @!P3 LDS R4, [UR8+0x8] ;  /* 0x00000808ff04b984 */ /* 0x034ea40008000800 */
[----:B--2---:R-:W-:-:S05]  /*0ea0*/  @!P3 LOP3.LUT R4, R4, 0x8000, RZ, 0xb8, !PT ;  /* 0x000080000404b812 */ /* 0x004fca00078eb8ff */
[----:B------:R2:W-:Y:S02]  /*0eb0*/  @!P3 STS [UR8+0x8], R4 ;  /* 0x00000804ff00b988 */ /* 0x0005e40008000808 */
.L_x_34:
[----:B------:R-:W-:Y:S05]  /*0ec0*/  BSYNC.RECONVERGENT B2 ;  /* 0x0000000000027941 */ /* 0x000fea0003800200 */
.L_x_27:
[----:B------:R-:W-:Y:S05]  /*0ed0*/  WARPSYNC.ALL ;  /* 0x0000000000007948 */ /* 0x000fea0003800000 */
[----:B------:R-:W-:Y:S01]  /*0ee0*/  NOP ;  /* 0x0000000000007918 */ /* 0x000fe20000000000 */
[----:B------:R-:W-:-:S04]  /*0ef0*/  UIADD3 UR5, UPT, UPT, UR4, 0x80, URZ ;  /* 0x0000008004057890 */ /* 0x000fc8000fffe0ff */
[----:B------:R-:W-:-:S04]  /*0f00*/  UIADD3 UR14, UP0, UPT, UR5, UR16, URZ ;  /* 0x00000010050e7290 */ /* 0x000fc8000ff1e0ff */
[----:B------:R-:W-:Y:S01]  /*0f10*/  ULEA.HI.X.SX32 UR15, UR5, UR17, 0x1, UP0 ;  /* 0x00000011050f7291 */ /* 0x000fe200080f0eff */
[----:B------:R-:W-:Y:S11]  /*0f20*/  @P0 BRA `(.L_x_35) ;  /* 0x0000000000300947 */ /* 0x000ff60003800000 */
[----:B--2-45:R-:W2:Y:S01]  /*0f30*/  S2R R4, SR_LANEID ;  /* 0x0000000000047919 */ /* 0x034ea20000000000 */
[----:B------:R-:W-:Y:S05]  /*0f40*/  WARPSYNC.ALL ;  /* 0x0000000000007948 */ /* 0x000fea0003800000 */
[----:B------:R-:W-:Y:S01]  /*0f50*/  NOP ;  /* 0x0000000000007918 */ /* 0x000fe20000000000 */
[----:B--2---:R-:W-:-:S05]  /*0f60*/  IMAD.SHL.U32 R6, R4, 0x4, RZ ;  /* 0x0000000404067824 */ /* 0x004fca00078e00ff */
[----:B------:R-:W2:Y:S01]  /*0f70*/  LDS R9, [R6+UR8] ;  /* 0x0000000806097984 */ /* 0x000ea20008000800 */
[----:B------:R-:W-:-:S05]  /*0f80*/  IADD3 R4, P1, PT, R6, UR14, RZ ;  /* 0x0000000e06047c10 */ /* 0x000fca000ff3e0ff */
[----:B------:R-:W-:-:S05]  /*0f90*/  IMAD.X R5, RZ, RZ, UR15, P1 ;  /* 0x0000000fff057e24 */ /* 0x000fca00088e06ff */
[----:B--2---:R2:W4:Y:S01]  /*0fa0*/  ATOMG.E.EXCH.STRONG.GPU PT, RZ, [R4], R9 ;  /* 0x0000000904ff73a8 */ /* 0x00452200041ee100 */
[----:B------:R-:W-:-:S04]  /*0fb0*/  DEPBAR {5,4,3,2,1,0} ;  /* 0x0000003f0000791a */ /* 0x000fc80000000000 */
[----:B------:R-:W5:Y:S02]  /*0fc0*/  CCTL.E.C.LDCU.IV.DEEP [UR14] ;  /* 0x000000000e007540 */ /* 0x000f640009c08000 */
[----:B-----5:R2:W-:Y:S01]  /*0fd0*/  UTMACCTL.IV [UR14] ;  /* 0x000000000e0079b9 */ /* 0x0205e20008000000 */
[----:B------:R-:W-:Y:S01]  /*0fe0*/  NOP ;  /* 0x0000000000007918 */ /* 0x000fe20000000000 */
.L_x_35:
[----:B------:R-:W-:Y:S05]  /*0ff0*/  @P0 BRA `(.L_x_36) ;  /* 0x00000000000c0947 */ /* 0x000fea0003800000 */
[----:B------:R0:W-:Y:S01]  /*1000*/  UTMACMDFLUSH ;  /* 0x00000000000079b7 */ /* 0x0001e20000000000 */
[----:B------:R-:W-:Y:S05]  /*1010*/  @P0 BRA `(.L_x_36) ;  /* 0x0000000000040947 */ /* 0x000fea0003800000 */
[----:B------:R-:W-:-:S04]  /*1020*/  DEPBAR.LE SB0, 0x0 ;  /* 0x000080000000791a */ /* 0x000fc80000000000 */
.L_x_36:
[----:B------:R-:W-:Y:S05]  /*1030*/  WARPSYNC.ALL ;  /* 0x0000000000007948 */ /* 0x000fea0003800000 */
[----:B------:R-:W-:Y:S01]  /*1040*/  NOP ;  /* 0x0000000000007918 */ /* 0x000fe20000000000 */
[----:B----4-:R-:W-:Y:S06]  /*1050*/  BAR.SYNC.DEFER_BLOCKING 0x0 ;  /* 0x0000000000007b1d */ /* 0x010fec0000010000 */
[----:B------:R-:W-:Y:S02]  /*1060*/  BSSY.RECONVERGENT B2, `(.L_x_37) ;  /* 0x000000b000027945 */ /* 0x000fe40003800200 */
[----:B------:R-:W-:Y:S06]  /*1070*/  BAR.SYNC.DEFER_BLOCKING 0x0 ;  /* 0x0000000000007b1d */ /* 0x000fec0000010000 */
[----:B------:R4:W-:Y:S01]  /*1080*/  @!P0 STS [R3], RZ ;  /* 0x000000ff03008388 */ /* 0x0009e20000000800 */
[----:B------:R-:W-:Y:S01]  /*1090*/  NOP ;  /* 0x0000000000007918 */ /* 0x000fe20000000000 */
[----:B------:R-:W-:Y:S05]  /*10a0*/  @P3 BRA `(.L_x_38) ;  /* 0x0000000000183947 */ /* 0x000fea0003800000 */
[----:B---34-:R-:W3:Y:S01]  /*10b0*/  LDS R3, [UR8+0x8] ;  /* 0x00000808ff037984 */ /* 0x018ee20008000800 */
[----:B------:R-:W4:Y:S01]  /*10c0*/  LDC.64 R10, c[0x0][0x390] ;  /* 0x0000e400ff0a7b82 */ /* 0x000f220000000a00 */
[----:B--2--5:R-:W-:Y:S02]  /*10d0*/  IMAD.MOV.U32 R4, RZ, RZ, 0x70 ;  /* 0x00000070ff047424 */ /* 0x024fe400078e00ff */
[----:B----4-:R2:W-:Y:S03]  /*10e0*/  STS.64 [UR8], R10 ;  /* 0x0000000aff007988 */ /* 0x0105e60008000a08 */
[----:B---3--:R-:W-:-:S05]  /*10f0*/  LOP3.LUT R3, R3, 0x10, R4, 0xd8, !PT ;  /* 0x0000001003037812 */ /* 0x008fca00078ed804 */
[----:B------:R2:W-:Y:S02]  /*1100*/  STS [UR8+0x8], R3 ;  /* 0x00000803ff007988 */ /* 0x0005e40008000808 */
.L_x_38:
[----:B--2---:R-:W-:Y:S05]  /*1110*/  BSYNC.RECONVERGENT B2 ;  /* 0x0000000000027941 */ /* 0x004fea0003800200 */
.L_x_37:
[----:B------:R-:W-:Y:S04]  /*1120*/  BSSY.RECONVERGENT B3, `(.L_x_39) ;  /* 0x0000033000037945 */ /* 0x000fe80003800200 */
[----:B------:R-:W-:Y:S04]  /*1130*/  BSSY.RELIABLE B2, `(.L_x_40) ;  /* 0x000002e000027945 */ /* 0x000fe80003800100 */
[----:B------:R-:W-:Y:S05]  /*1140*/  @P3 BRA `(.L_x_41) ;  /* 0x0000000000243947 */ /* 0x000fea0003800000 */
[----:B---34-:R-:W2:Y:S01]  /*1150*/  LDS R3, [UR8+0x34] ;  /* 0x00003408ff037984 */ /* 0x018ea20008000800 */
[----:B-----5:R-:W-:-:S05]  /*1160*/  IMAD.MOV.U32 R4, RZ, RZ, 0x3f000000 ;  /* 0x3f000000ff047424 */ /* 0x020fca00078e00ff */
[----:B--2---:R-:W-:-:S05]  /*1170*/  LOP3.LUT R3, R3, 0xff000000, R4, 0xb8, !PT ;  /* 0xff00000003037812 */ /* 0x004fca00078eb804 */
[----:B------:R2:W-:Y:S01]  /*1180*/  STS [UR8+0x34], R3 ;  /* 0x00003403ff007988 */ /* 0x0005e20008000808 */
[----:B------:R-:W-:Y:S05]  /*1190*/  @P3 BRA `(.L_x_42) ;  /* 0x0000000000183947 */ /* 0x000fea0003800000 */
[----:B--2---:R-:W2:Y:S01]  /*11a0*/  LDS R3, [UR8+0x38] ;  /* 0x00003808ff037984 */ /* 0x004ea20008000800 */
[----:B------:R-:W-:-:S05]  /*11b0*/  IMAD.MOV.U32 R4, RZ, RZ, 0x7f ;  /* 0x0000007fff047424 */ /* 0x000fca00078e00ff */
[----:B--2---:R-:W-:-:S05]  /*11c0*/  LOP3.LUT R3, R3, 0xff, R4, 0xb8, !PT ;  /* 0x000000ff03037812 */ /* 0x004fca00078eb804 */
[----:B------:R2:W-:Y:S02]  /*11d0*/  STS [UR8+0x38], R3 ;  /* 0x00003803ff007988 */ /* 0x0005e40008000808 */
.L_x_41:
[----:B------:R-:W-:Y:S05]  /*11e0*/  @P3 BRA `(.L_x_43) ;  /* 0x00000000000c3947 */ /* 0x000fea0003800000 */
[----:B------:R2:W-:Y:S02]  /*11f0*/  STS [UR8+0x20], R7 ;  /* 0x00002007ff007988 */ /* 0x0005e40008000808 */
.L_x_42:
[----:B------:R-:W-:Y:S05]  /*1200*/  @P3 BRA `(.L_x_44) ;  /* 0x0000000000243947 */ /* 0x000fea0003800000 */
[----:B------:R2:W-:Y:S02]  /*1210*/  STS [UR8+0x24], R2 ;  /* 0x00002402ff007988 */ /* 0x0005e40008000808 */
.L_x_43:
[----:B------:R-:W-:Y:S05]  /*1220*/  @P3 BRA `(.L_x_45) ;  /* 0x00000000002c3947 */ /* 0x000fea0003800000 */
[----:B--2---:R-:W2:Y:S01]  /*1230*/  LDS R2, [UR8+0x1c] ;  /* 0x00001c08ff027984 */ /* 0x004ea20008000800 */
[----:B------:R-:W3:Y:S02]  /*1240*/  LDC.64 R6, c[0x0][0x3b8] ;  /* 0x0000ee00ff067b82 */ /* 0x000ee40000000a00 */
[--C-:B---3--:R-:W-:Y:S02]  /*1250*/  SHF.R.U32.HI R5, RZ, 0x4, R7.reuse ;  /* 0x00000004ff057819 */ /* 0x108fe40000011607 */
[----:B----4-:R-:W-:-:S05]  /*1260*/  SHF.R.U64 R3, R6, 0x4, R7 ;  /* 0x0000000406037819 */ /* 0x010fca0000001207 */
[----:B------:R3:W-:Y:S01]  /*1270*/  STS [UR8+0xc], R3 ;  /* 0x00000c03ff007988 */ /* 0x0007e20008000808 */
[----:B--2---:R-:W-:-:S05]  /*1280*/  LOP3.LUT R2, R2, 0xf, R5, 0xb8, !PT ;  /* 0x0000000f02027812 */ /* 0x004fca00078eb805 */
[----:B------:R3:W-:Y:S02]  /*1290*/  STS [UR8+0x1c], R2 ;  /* 0x00001c02ff007988 */ /* 0x0007e40008000808 */
.L_x_44:
[----:B------:R-:W-:Y:S05]  /*12a0*/  @P3 BRA `(.L_x_46) ;  /* 0x00000000001c3947 */ /* 0x000fea0003800000 */
[----:B---3--:R-:W3:Y:S02]  /*12b0*/  LDS R2, [UR8+0x34] ;  /* 0x00003408ff027984 */ /* 0x008ee40008000800 */
[----:B---3--:R-:W-:-:S05]  /*12c0*/  LOP3.LUT R2, R2, 0x7, RZ, 0xb8, !PT ;  /* 0x0000000702027812 */ /* 0x008fca00078eb8ff */
[----:B------:R3:W-:Y:S02]  /*12d0*/  STS [UR8+0x34], R2 ;  /* 0x00003402ff007988 */ /* 0x0007e40008000808 */
.L_x_45:
[----:B------:R-:W-:Y:S05]  /*12e0*/  @P3 BRA `(.L_x_47) ;  /* 0x00000000001c3947 */ /* 0x000fea0003800000 */
[----:B--23--:R-:W2:Y:S02]  /*12f0*/  LDS R2, [UR8+0x34] ;  /* 0x00003408ff027984 */ /* 0x00cea40008000800 */
[----:B--2---:R-:W-:-:S05]  /*1300*/  LOP3.LUT R2, R2, 0x38, RZ, 0xb8, !PT ;  /* 0x0000003802027812 */ /* 0x004fca00078eb8ff */
[----:B------:R2:W-:Y:S02]  /*1310*/  STS [UR8+0x34], R2 ;  /* 0x00003402ff007988 */ /* 0x0005e40008000808 */
.L_x_46:
[----:B------:R-:W-:Y:S05]  /*1320*/  @P3 BRA `(.L_x_48) ;  /* 0x00000000001c3947 */ /* 0x000fea0003800000 */
[----:B--23--:R-:W2:Y:S02]  /*1330*/  LDS R2, [UR8+0x8] ;  /* 0x00000808ff027984 */ /* 0x00cea40008000800 */
[----:B--2---:R-:W-:-:S05]  /*1340*/  LOP3.LUT R2, R2, 0x780, RZ, 0xb8, !PT ;  /* 0x0000078002027812 */ /* 0x004fca00078eb8ff */
[----:B------:R2:W-:Y:S02]  /*1350*/  STS [UR8+0x8], R2 ;  /* 0x00000802ff007988 */ /* 0x0005e40008000808 */
.L_x_47:
[----:B------:R-:W-:Y:S05]  /*1360*/  @P3 BRA `(.L_x_49) ;  /* 0x0000000000283947 */ /* 0x000fea0003800000 */
[----:B--23--:R-:W2:Y:S02]  /*1370*/  LDS R2, [UR8+0x8] ;  /* 0x00000808ff027984 */ /* 0x00cea40008000800 */
[----:B--2---:R-:W-:-:S05]  /*1380*/  LOP3.LUT R2, R2, 0x1800, RZ, 0xb8, !PT ;  /* 0x0000180002027812 */ /* 0x004fca00078eb8ff */
[----:B------:R2:W-:Y:S02]  /*1390*/  STS [UR8+0x8], R2 ;  /* 0x00000802ff007988 */ /* 0x0005e40008000808 */
.L_x_48:
[----:B------:R-:W-:Y:S05]  /*13a0*/  @P3 BREAK.RELIABLE B2 ;  /* 0x0000000000023942 */ /* 0x000fea0003800100 */
[----:B------:R-:W-:Y:S05]  /*13b0*/  @P3 BRA `(.L_x_50) ;  /* 0x0000000000243947 */ /* 0x000fea0003800000 */
[----:B--23--:R-:W2:Y:S01]  /*13c0*/  LDS R2, [UR8+0x8] ;  /* 0x00000808ff027984 */ /* 0x00cea20008000800 */
[----:B----4-:R-:W-:-:S05]  /*13d0*/  IMAD.MOV.U32 R3, RZ, RZ, 0x6000 ;  /* 0x00006000ff037424 */ /* 0x010fca00078e00ff */
[----:B--2---:R-:W-:-:S04]  /*13e0*/  LOP3.LUT R2, R2, 0x4000, R3, 0xd8, !PT ;  /* 0x0000400002027812 */ /* 0x004fc800078ed803 */
[----:B------:R-:W-:-:S05]  /*13f0*/  LOP3.LUT R2, R2, 0x400000, RZ, 0xb8, !PT ;  /* 0x0040000002027812 */ /* 0x000fca00078eb8ff */
[----:B------:R2:W-:Y:S02]  /*1400*/  STS [UR8+0x8], R2 ;  /* 0x00000802ff007988 */ /* 0x0005e40008000808 */
.L_x_49:
[----:B------:R-:W-:Y:S05]  /*1410*/  BSYNC.RELIABLE B2 ;  /* 0x0000000000027941 */ /* 0x000fea0003800100 */
.L_x_40:
[----:B--23--:R-:W2:Y:S02]  /*1420*/  @!P3 LDS R2, [UR8+0x8] ;  /* 0x00000808ff02b984 */ /* 0x00cea40008000800 */
[----:B--2---:R-:W-:-:S05]  /*1430*/  @!P3 LOP3.LUT R2, R2, 0x8000, RZ, 0xb8, !PT ;  /* 0x000080000202b812 */ /* 0x004fca00078eb8ff */
[----:B------:R2:W-:Y:S02]  /*1440*/  @!P3 STS [UR8+0x8], R2 ;  /* 0x00000802ff00b988 */ /* 0x0005e40008000808 */
.L_x_50:
[----:B------:R-:W-:Y:S05]  /*1450*/  BSYNC.RECONVERGENT B3 ;  /* 0x0000000000037941 */ /* 0x000fea0003800200 */
.L_x_39:
[----:B------:R-:W-:Y:S05]  /*1460*/  WARPSYNC.ALL ;  /* 0x0000000000007948 */ /* 0x000fea0003800000 */
[----:B------:R-:W-:Y:S01]  /*1470*/  NOP ;  /* 0x0000000000007918 */ /* 0x000fe20000000000 */
[----:B------:R-:W-:-:S04]  /*1480*/  UIADD3 UR4, UPT, UPT, UR4, 0x100, URZ ;  /* 0x0000010004047890 */ /* 0x000fc8000fffe0ff */
[----:B------:R-:W-:-:S04]  /*1490*/  UIADD3 UR23, UP0, UPT, UR4, UR16, URZ ;  /* 0x0000001004177290 */ /* 0x000fc8000ff1e0ff */
[----:B------:R-:W-:Y:S01]  /*14a0*/  ULEA.HI.X.SX32 UR28, UR4, UR17, 0x1, UP0 ;  /* 0x00000011041c7291 */ /* 0x000fe200080f0eff */
[----:B------:R-:W-:Y:S11]  /*14b0*/  @P0 BRA `(.L_x_51) ;  /* 0x0000000000380947 */ /* 0x000ff60003800000 */
[----:B--23--:R-:W2:Y:S01]  /*14c0*/  S2R R2, SR_LANEID ;  /* 0x0000000000027919 */ /* 0x00cea20000000000 */
[----:B------:R-:W-:Y:S05]  /*14d0*/  WARPSYNC.ALL ;  /* 0x0000000000007948 */ /* 0x000fea0003800000 */
[----:B------:R-:W-:Y:S01]  /*14e0*/  NOP ;  /* 0x0000000000007918 */ /* 0x000fe20000000000 */
[----:B--2--5:R-:W-:-:S05]  /*14f0*/  IMAD.SHL.U32 R4, R2, 0x4, RZ ;  /* 0x0000000402047824 */ /* 0x024fca00078e00ff */
[----:B------:R-:W2:Y:S01]  /*1500*/  LDS R5, [R4+UR8] ;  /* 0x0000000804057984 */ /* 0x000ea20008000800 */
[----:B------:R-:W-:Y:S01]  /*1510*/  IADD3 R2, P1, PT, R4, UR23, RZ ;  /* 0x0000001704027c10 */ /* 0x000fe2000ff3e0ff */
[----:B------:R-:W-:-:S04]  /*1520*/  UMOV UR4, UR23 ;  /* 0x0000001700047c82 */ /* 0x000fc80008000000 */
[----:B----4-:R-:W-:Y:S01]  /*1530*/  IMAD.X R3, RZ, RZ, UR28, P1 ;  /* 0x0000001cff037e24 */ /* 0x010fe200088e06ff */
[----:B------:R-:W-:-:S04]  /*1540*/  UMOV UR5, UR28 ;  /* 0x0000001c00057c82 */ /* 0x000fc80008000000 */
[----:B--2---:R2:W3:Y:S01]  /*1550*/  ATOMG.E.EXCH.STRONG.GPU PT, RZ, [R2], R5 ;  /* 0x0000000502ff73a8 */ /* 0x0044e200041ee100 */
[----:B------:R-:W-:-:S04]  /*1560*/  DEPBAR {5,4,3,2,1,0} ;  /* 0x0000003f0000791a */ /* 0x000fc80000000000 */
[----:B------:R-:W4:Y:S02]  /*1570*/  CCTL.E.C.LDCU.IV.DEEP [UR4] ;  /* 0x0000000004007540 */ /* 0x000f240009c08000 */
[----:B----4-:R2:W-:Y:S01]  /*1580*/  UTMACCTL.IV [UR4] ;  /* 0x00000000040079b9 */ /* 0x0105e20008000000 */
[----:B------:R-:W-:Y:S01]  /*1590*/  NOP ;  /* 0x0000000000007918 */ /* 0x000fe20000000000 */
.L_x_51:
[----:B------:R-:W-:Y:S05]  /*15a0*/  @P0 BRA `(.L_x_52) ;  /* 0x00000000000c0947 */ /* 0x000fea0003800000 */
[----:B------:R0:W-:Y:S01]  /*15b0*/  UTMACMDFLUSH ;  /* 0x00000000000079b7 */ /* 0x0001e20000000000 */
[----:B------:R-:W-:Y:S05]  /*15c0*/  @P0 BRA `(.L_x_52) ;  /* 0x0000000000040947 */ /* 0x000fea0003800000 */
[----:B------:R-:W-:-:S04]  /*15d0*/  DEPBAR.LE SB0, 0x0 ;  /* 0x000080000000791a */ /* 0x000fc80000000000 */
.L_x_52:
[----:B------:R-:W-:Y:S05]  /*15e0*/  WARPSYNC.ALL ;  /* 0x0000000000007948 */ /* 0x000fea0003800000 */
[----:B------:R-:W-:Y:S01]  /*15f0*/  NOP ;  /* 0x0000000000007918 */ /* 0x000fe20000000000 */
[----:B---3--:R-:W-:Y:S01]  /*1600*/  BAR.SYNC.DEFER_BLOCKING 0x0 ;  /* 0x0000000000007b1d */ /* 0x008fe20000010000 */
[----:B------:R-:W-:Y:S01]  /*1610*/  ISETP.GE.AND P0, PT, R8, 0x1, PT ;  /* 0x000000010800780c */ /* 0x000fe20003f06270 */
[----:B------:R-:W-:Y:S01]  /*1620*/  USHF.L.U32 UR11, UR11, 0x7, URZ ;  /* 0x000000070b0b7899 */ /* 0x000fe200080006ff */
[----:B--2---:R-:W-:Y:S01]  /*1630*/  SHF.R.U32.HI R2, RZ, 0x5, R0 ;  /* 0x00000005ff027819 */ /* 0x004fe20000011600 */
[----:B------:R-:W-:-:S02]  /*1640*/  USHF.L.U32 UR26, UR26, 0x6, URZ ;  /* 0x000000061a1a7899 */ /* 0x000fc400080006ff */
[----:B------:R-:W-:Y:S01]  /*1650*/  VOTEU.ALL UP0, P3 ;  /* 0x0000000000ff7886 */ /* 0x000fe20001800000 */
[----:B------:R-:W-:Y:S01]  /*1660*/  UMOV UR4, 0x1 ;  /* 0x0000000100047882 */ /* 0x000fe20000000000 */
[----:B------:R-:W-:Y:S01]  /*1670*/  VOTEU.ALL UP1, P3 ;  /* 0x0000000000ff7886 */ /* 0x000fe20001820000 */
[----:B------:R-:W-:Y:S02]  /*1680*/  R2UR UR22, R2 ;  /* 0x00000000021672ca */ /* 0x000fe400000e0000 */
[----:B------:R-:W-:-:S04]  /*1690*/  @!UP0 UIADD3 UR6, UPT, UPT, -UR4, 0x100000, URZ ;  /* 0x0010000004068890 */ /* 0x000fc8000fffe1ff */
[----:B------:R-:W-:Y:S02]  /*16a0*/  @!UP0 USHF.L.U32 UR7, UR6, 0xb, URZ ;  /* 0x0000000b06078899 */ /* 0x000fe400080006ff */
[----:B------:R-:W-:Y:S02]  /*16b0*/  @!UP0 USHF.L.U32 UR6, UR6, 0x1, URZ ;  /* 0x0000000106068899 */ /* 0x000fe400080006ff */
[----:B------:R-:W-:-:S04]  /*16c0*/  @!UP0 UIADD3 UR4, UPT, UPT, -UR4, 0x100000, URZ ;  /* 0x0010000004048890 */ /* 0x000fc8000fffe1ff */
[----:B------:R-:W-:Y:S02]  /*16d0*/  @!UP0 USHF.L.U32 UR5, UR4, 0xb, URZ ;  /* 0x0000000b04058899 */ /* 0x000fe400080006ff */
[----:B------:R-:W-:Y:S01]  /*16e0*/  @!UP0 USHF.L.U32 UR4, UR4, 0x1, URZ ;  /* 0x0000000104048899 */ /* 0x000fe200080006ff */
[----:B------:R-:W-:Y:S01]  /*16f0*/  VOTEU.ALL UP0, P3 ;  /* 0x0000000000ff7886 */ /* 0x000fe20001800000 */
[----:B------:R-:W2:Y:S04]  /*1700*/  FENCE.VIEW.ASYNC.S ;  /* 0x00000000000073c6 */ /* 0x000ea80000000000 */
[----:B--2---:R2:W3:Y:S06]  /*1710*/  @!UP0 SYNCS.EXCH.64 URZ, [UR8+0x3000], UR6 ;  /* 0x0030000608ff85b2 */ /* 0x0044ec0008000100 */
[----:B------:R2:W4:Y:S01]  /*1720*/  @!UP1 SYNCS.EXCH.64 URZ, [UR8+0x3010], UR4 ;  /* 0x0030100408ff95b2 */ /* 0x0005220008000100 */
[----:B------:R-:W-:Y:S05]  /*1730*/  @!P0 BRA `(.L_x_53) ;  /* 0x0000000400c08947 */ /* 0x000fea0003800000 */
[----:B---34-:R-:W-:Y:S01]  /*1740*/  BAR.SYNC.DEFER_BLOCKING 0x0 ;  /* 0x0000000000007b1d */ /* 0x018fe20000010000 */
[----:B------:R-:W-:Y:S01]  /*1750*/  @!P3 IMAD.MOV.U32 R2, RZ, RZ, 0x3000 ;  /* 0x00003000ff02b424 */ /* 0x000fe200078e00ff */
[----:B------:R-:W-:Y:S02]  /*1760*/  ELECT P1, URZ, PT ;  /* 0x0000000000ff782f */ /* 0x000fe40003820000 */
[----:B------:R-:W-:Y:S02]  /*1770*/  ELECT P0, URZ, PT ;  /* 0x0000000000ff782f */ /* 0x000fe40003800000 */
[C---:B------:R-:W-:Y:S01]  /*1780*/  ISETP.LT.U32.AND P1, PT, R36.reuse, 0x20, P1 ;  /* 0x000000202400780c */ /* 0x040fe20000f21070 */
[----:B------:R-:W-:Y:S01]  /*1790*/  UIADD3 UR24, UPT, UPT, UR8, 0x2000, URZ ;  /* 0x0000200008187890 */ /* 0x000fe2000fffe0ff */
[----:B------:R-:W-:Y:S01]  /*17a0*/  ISETP.LT.U32.AND P0, PT, R36, 0x20, P0 ;  /* 0x000000202400780c */ /* 0x000fe20000701070 */
[----:B--2---:R-:W-:Y:S02]  /*17b0*/  USHF.R.U32.HI UR4, URZ, 0x4, UR8 ;  /* 0x00000004ff047899 */ /* 0x004fe40008011608 */
[----:B------:R-:W-:-:S02]  /*17c0*/  USHF.R.U32.HI UR6, URZ, 0x4, UR24 ;  /* 0x00000004ff067899 */ /* 0x000fc40008011618 */
[----:B------:R-:W-:Y:S02]  /*17d0*/  USGXT.U32 UR4, UR4, 0xe ;  /* 0x0000000e0404789a */ /* 0x000fe40008000000 */
[----:B------:R-:W-:Y:S01]  /*17e0*/  USGXT.U32 UR6, UR6, 0xe ;  /* 0x0000000e0606789a */ /* 0x000fe20008000000 */
[----:B------:R-:W-:Y:S01]  /*17f0*/  UMOV UR20, 0xffffff80 ;  /* 0xffffff8000147882 */ /* 0x000fe20000000000 */
[----:B------:R-:W-:Y:S02]  /*1800*/  UMOV UR21, 0x7fffbfdf ;  /* 0x7fffbfdf00157882 */ /* 0x000fe40000000000 */
[----:B------:R-:W-:Y:S01]  /*1810*/  VOTEU.ANY UP0, P1 ;  /* 0x0000000000ff7886 */ /* 0x000fe20000800100 */
[----:B------:R-:W-:Y:S01]  /*1820*/  VOTEU.ANY UP2, P1 ;  /* 0x0000000000ff7886 */ /* 0x000fe20000840100 */
[----:B------:R-:W-:Y:S01]  /*1830*/  VOTEU.ANY UP1, P0 ;  /* 0x0000000000ff7886 */ /* 0x000fe20000020100 */
[----:B------:R-:W-:Y:S01]  /*1840*/  VOTEU.ANY UP3, P0 ;  /* 0x0000000000ff7886 */ /* 0x000fe20000060100 */
[----:B------:R-:W-:Y:S01]  /*1850*/  UMOV UR7, URZ ;  /* 0x000000ff00077c82 */ /* 0x000fe20008000000 */
[----:B------:R2:W-:Y:S01]  /*1860*/  @!P3 SYNCS.ARRIVE.TRANS64 RZ, [UR8+0x3000], R2 ;  /* 0x00300002ffffb9a7 */ /* 0x0005e20008000008 */
[----:B------:R3:W-:Y:S06]  /*1870*/  MEMBAR.ALL.CTA ;  /* 0x0000000000007992 */ /* 0x0007ec0000008000 */
[----:B---3--:R-:W3:Y:S01]  /*1880*/  FENCE.VIEW.ASYNC.S ;  /* 0x00000000000073c6 */ /* 0x008ee20000000000 */
[----:B------:R-:W-:Y:S01]  /*1890*/  @UP0 UIADD3 UR9, UPT, UPT, UR8, 0x3000, URZ ;  /* 0x0000300008090890 */ /* 0x000fe2000fffe0ff */
[----:B------:R-:W-:Y:S01]  /*18a0*/  @UP0 UMOV UR10, URZ ;  /* 0x000000ff000a0c82 */ /* 0x000fe20008000000 */
[----:B------:R-:W-:Y:S01]  /*18b0*/  @UP1 UIADD3 UR25, UPT, UPT, UR8, 0x3000, URZ ;  /* 0x0000300008191890 */ /* 0x000fe2000fffe0ff */
[----:B------:R-:W-:Y:S01]  /*18c0*/  @UP1 UMOV UR27, URZ ;  /* 0x000000ff001b1c82 */ /* 0x000fe20008000000 */
[----:B------:R-:W-:Y:S01]  /*18d0*/  UMOV UR18, 0xfffffffe ;  /* 0xfffffffe00127882 */ /* 0x000fe20000000000 */
[----:B------:R-:W-:Y:S01]  /*18e0*/  UMOV UR19, 0x7fffbfdf ;  /* 0x7fffbfdf00137882 */ /* 0x000fe20000000000 */
[----:B------:R-:W-:Y:S01]  /*18f0*/  UMOV UR5, URZ ;  /* 0x000000ff00057c82 */ /* 0x000fe20008000000 */
[----:B------:R-:W-:-:S02]  /*1900*/  UIADD3.64 UR20, UPT, UPT, UR6, -UR20, URZ ;  /* 0x8000001406147297 */ /* 0x000fc4000fffe0ff */
[----:B------:R-:W-:Y:S02]  /*1910*/  UIADD3.64 UR18, UPT, UPT, UR4, -UR18, URZ ;  /* 0x8000001204127297 */ /* 0x000fe4000fffe0ff */
[----:B------:R-:W-:Y:S01]  /*1920*/  UISETP.NE.U32.AND UP0, UPT, UR22, URZ, UPT ;  /* 0x000000ff1600728c */ /* 0x000fe2000bf05070 */
[----:B------:R-:W-:Y:S01]  /*1930*/  UMOV UR16, UR4 ;  /* 0x0000000400107c82 */ /* 0x000fe20008000000 */
[----:B------:R-:W-:Y:S01]  /*1940*/  UMOV UR17, 0x80004020 ;  /* 0x8000402000117882 */ /* 0x000fe20000000000 */
[----:B------:R-:W-:Y:S01]  /*1950*/  UMOV UR7, 0x80004020 ;  /* 0x8000402000077882 */ /* 0x000fe20000000000 */
[----:B---3--:R-:W-:Y:S06]  /*1960*/  BAR.SYNC.DEFER_BLOCKING 0x0 ;  /* 0x0000000000007b1d */ /* 0x008fec0000010000 */
[----:B------:R2:W-:Y:S02]  /*1970*/  @UP2 UTMALDG.2D [UR8], [UR12] ;  /* 0x000000080c0025b4 */ /* 0x0005e40008008000 */
[----:B------:R-:W-:Y:S06]  /*1980*/  BAR.SYNC.DEFER_BLOCKING 0x0 ;  /* 0x0000000000007b1d */ /* 0x000fec0000010000 */
[----:B------:R2:W-:Y:S02]  /*1990*/  @UP3 UTMALDG.2D [UR24], [UR14] ;  /* 0x000000180e0035b4 */ /* 0x0005e40008008000 */
[----:B------:R-:W-:Y:S06]  /*19a0*/  BAR.SYNC.DEFER_BLOCKING 0x0 ;  /* 0x0000000000007b1d */ /* 0x000fec0000010000 */
[----:B------:R-:W3:Y:S02]  /*19b0*/  SYNCS.PHASECHK.TRANS64.TRYWAIT P0, [UR8+0x3000], RZ ;  /* 0x003000ffff0075a7 */ /* 0x000ee40008001108 */
[----:B--23--:R-:W-:Y:S05]  /*19c0*/  @!P0 BRA `(.L_x_54) ;  /* 0x0000000800a08947 */ /* 0x00cfea0003800000 */
.L_x_66:
[----:B------:R-:W-:Y:S05]  /*19d0*/  BRA.U UP0, `(.L_x_55) ;  /* 0x00000001001c7547 */ /* 0x000fea000b800000 */
[----:B------:R-:W-:Y:S01]  /*19e0*/  UMOV UR4, 0x0 ;  /* 0x0000000000047882 */ /* 0x000fe20000000000 */
[----:B------:R-:W-:Y:S01]  /*19f0*/  UMOV UR5, 0x8110010 ;  /* 0x0811001000057882 */ /* 0x000fe20000000000 */
[----:B------:R-:W-:Y:S01]  /*1a00*/  UMOV UR24, 0x0 ;  /* 0x0000000000187882 */ /* 0x000fe20000000000 */
[----:B------:R-:W-:Y:S01]  /*1a10*/  UMOV UR25, 0x8110010 ;  /* 0x0811001000197882 */ /* 0x000fe20000000000 */
[----:B------:R2:W-:Y:S01]  /*1a20*/  UTCQMMA gdesc[UR16], gdesc[UR6], tmem[UR29], tmem[UR4], idesc[UR5], !UPT ;  /* 0x00ff0406100075ea */ /* 0x0005e2000f80031d */
[----:B------:R2:W-:Y:S01]  /*1a30*/  UTCQMMA gdesc[UR18], gdesc[UR20], tmem[UR29], tmem[UR24], idesc[UR25], UPT ;  /* 0x00ff1814120075ea */ /* 0x0005e2000b80031d */
[----:B------:R-:W-:Y:S02]  /*1a40*/  NOP ;  /* 0x0000000000007918 */ /* 0x000fe40000000000 */
.L_x_55:
[----:B------:R-:W-:Y:S01]  /*1a50*/  ELECT P0, URZ, PT ;  /* 0x0000000000ff782f */ /* 0x000fe20003800000 */
[----:B--2---:R-:W-:-:S03]  /*1a60*/  UIADD3 UR4, UPT, UPT, UR8, 0x3010, URZ ;  /* 0x0000301008047890 */ /* 0x004fc6000fffe0ff */
[----:B------:R-:W-:Y:S01]  /*1a70*/  ISETP.LT.U32.AND P0, PT, R36, 0x20, P0 ;  /* 0x000000202400780c */ /* 0x000fe20000701070 */
[----:B------:R-:W-:-:S12]  /*1a80*/  UMOV UR5, URZ ;  /* 0x000000ff00057c82 */ /* 0x000fd80008000000 */
[----:B------:R-:W-:Y:S01]  /*1a90*/  VOTEU.ANY UP0, P0 ;  /* 0x0000000000ff7886 */ /* 0x000fe20000000100 */
[----:B------:R-:W-:Y:S01]  /*1aa0*/  VOTEU.ANY UP1, P0 ;  /* 0x0000000000ff7886 */ /* 0x000fe20000020100 */
[----:B------:R-:W-:-:S03]  /*1ab0*/  ISETP.GE.U32.AND P0, PT, R8, 0x41, PT ;  /* 0x000000410800780c */ /* 0x000fc60003f06070 */
[----:B------:R-:W-:Y:S02]  /*1ac0*/  @UP0 UMOV UR9, UR4 ;  /* 0x0000000400090c82 */ /* 0x000fe40008000000 */
[----:B------:R2:W-:Y:S01]  /*1ad0*/  @UP1 UTCBAR [UR9], URZ ;  /* 0x000000ff090013e9 */ /* 0x0005e200080000ff */
[----:B------:R-:W-:Y:S06]  /*1ae0*/  BAR.SYNC.DEFER_BLOCKING 0x0 ;  /* 0x0000000000007b1d */ /* 0x000fec0000010000 */
[----:B------:R-:W3:Y:S02]  /*1af0*/  SYNCS.PHASECHK.TRANS64.TRYWAIT P1, [UR8+0x3010], RZ ;  /* 0x003010ffff0075a7 */ /* 0x000ee40008021108 */
[----:B--23--:R-:W-:Y:S05]  /*1b00*/  @!P1 BRA `(.L_x_56) ;  /* 0x00000008005c9947 */ /* 0x00cfea0003800000 */
.L_x_67:
[----:B------:R-:W-:Y:S05]  /*1b10*/  @!P0 BRA `(.L_x_53) ;  /* 0x0000000000c88947 */ /* 0x000fea0003800000 */
[----:B------:R-:W-:Y:S01]  /*1b20*/  IMAD.MOV.U32 R2, RZ, RZ, 0x1 ;  /* 0x00000001ff027424 */ /* 0x000fe200078e00ff */
[----:B------:R-:W2:Y:S01]  /*1b30*/  LDCU UR32, c[0x0][0x3a0] ;  /* 0x00007400ff2077ac */ /* 0x000ea20008000800 */
[----:B------:R-:W-:-:S05]  /*1b40*/  UMOV UR10, 0x40 ;  /* 0x00000040000a7882 */ /* 0x000fca0000000000 */
.L_x_60:
[----:B------:R-:W-:Y:S01]  /*1b50*/  BAR.SYNC.DEFER_BLOCKING 0x0 ;  /* 0x0000000000007b1d */ /* 0x000fe20000010000 */
[----:B------:R-:W-:Y:S01]  /*1b60*/  @!P3 IMAD.MOV.U32 R3, RZ, RZ, 0x3000 ;  /* 0x00003000ff03b424 */ /* 0x000fe200078e00ff */
[----:B------:R-:W-:Y:S02]  /*1b70*/  ELECT P1, URZ, PT ;  /* 0x0000000000ff782f */ /* 0x000fe40003820000 */
[----:B------:R-:W-:Y:S02]  /*1b80*/  ELECT P0, URZ, PT ;  /* 0x0000000000ff782f */ /* 0x000fe40003800000 */
[C---:B------:R-:W-:Y:S01]  /*1b90*/  ISETP.LT.U32.AND P1, PT, R36.reuse, 0x20, P1 ;  /* 0x000000202400780c */ /* 0x040fe20000f21070 */
[----:B------:R-:W-:Y:S01]  /*1ba0*/  UMOV UR27, UR10 ;  /* 0x0000000a001b7c82 */ /* 0x000fe20008000000 */
[----:B------:R-:W-:-:S11]  /*1bb0*/  ISETP.LT.U32.AND P0, PT, R36, 0x20, P0 ;  /* 0x000000202400780c */ /* 0x000fd60000701070 */
[----:B------:R-:W-:Y:S02]  /*1bc0*/  VOTEU.ANY UP0, P1 ;  /* 0x0000000000ff7886 */ /* 0x000fe40000800100 */
[----:B------:R-:W-:Y:S01]  /*1bd0*/  VOTEU.ANY UP1, P0 ;  /* 0x0000000000ff7886 */ /* 0x000fe20000020100 */
[----:B------:R3:W-:Y:S01]  /*1be0*/  @!P3 SYNCS.ARRIVE.TRANS64 RZ, [UR8+0x3000], R3 ;  /* 0x00300003ffffb9a7 */ /* 0x0007e20008000008 */
[----:B------:R4:W-:Y:S06]  /*1bf0*/  MEMBAR.ALL.CTA ;  /* 0x0000000000007992 */ /* 0x0009ec0000008000 */
[----:B----4-:R-:W4:Y:S01]  /*1c00*/  FENCE.VIEW.ASYNC.S ;  /* 0x00000000000073c6 */ /* 0x010f220000000000 */
[----:B------:R-:W-:Y:S01]  /*1c10*/  @UP0 UIADD3 UR9, UPT, UPT, UR8, 0x3000, URZ ;  /* 0x0000300008090890 */ /* 0x000fe2000fffe0ff */
[----:B----4-:R-:W-:Y:S01]  /*1c20*/  VOTEU.ANY UP0, P1 ;  /* 0x0000000000ff7886 */ /* 0x010fe20000800100 */
[----:B------:R-:W-:-:S02]  /*1c30*/  @UP1 UIADD3 UR24, UPT, UPT, UR8, 0x2000, URZ ;  /* 0x0000200008181890 */ /* 0x000fc4000fffe0ff */
[----:B------:R-:W-:Y:S01]  /*1c40*/  @UP1 UIADD3 UR25, UPT, UPT, UR8, 0x3000, URZ ;  /* 0x0000300008191890 */ /* 0x000fe2000fffe0ff */
[----:B---3--:R-:W-:Y:S01]  /*1c50*/  IMAD.U32 R3, R2, -0x80000000, RZ ;  /* 0x8000000002037824 */ /* 0x008fe200078e00ff */
[----:B------:R-:W-:Y:S01]  /*1c60*/  VOTEU.ANY UP1, P0 ;  /* 0x0000000000ff7886 */ /* 0x000fe20000020100 */
[----:B------:R-:W-:Y:S06]  /*1c70*/  BAR.SYNC.DEFER_BLOCKING 0x0 ;  /* 0x0000000000007b1d */ /* 0x000fec0000010000 */
[----:B------:R3:W-:Y:S01]  /*1c80*/  @UP0 UTMALDG.2D [UR8], [UR12] ;  /* 0x000000080c0005b4 */ /* 0x0007e20008008000 */
[----:B------:R-:W-:Y:S01]  /*1c90*/  UISETP.NE.U32.AND UP0, UPT, UR22, URZ, UPT ;  /* 0x000000ff1600728c */ /* 0x000fe2000bf05070 */
[----:B------:R-:W-:Y:S06]  /*1ca0*/  BAR.SYNC.DEFER_BLOCKING 0x0 ;  /* 0x0000000000007b1d */ /* 0x000fec0000010000 */
[----:B------:R3:W-:Y:S02]  /*1cb0*/  @UP1 UTMALDG.2D [UR24], [UR14] ;  /* 0x000000180e0015b4 */ /* 0x0007e40008008000 */
[----:B------:R-:W-:Y:S06]  /*1cc0*/  BAR.SYNC.DEFER_BLOCKING 0x0 ;  /* 0x0000000000007b1d */ /* 0x000fec0000010000 */
[----:B------:R-:W4:Y:S02]  /*1cd0*/  SYNCS.PHASECHK.TRANS64.TRYWAIT P0, [UR8+0x3000], R3 ;  /* 0x00300003ff0075a7 */ /* 0x000f240008001108 */
[----:B---34-:R-:W-:Y:S05]  /*1ce0*/  @!P0 BRA `(.L_x_57) ;  /* 0x0000000400f08947 */ /* 0x018fea0003800000 */
.L_x_68:
[----:B------:R-:W-:Y:S05]  /*1cf0*/  BRA.U UP0, `(.L_x_58) ;  /* 0x00000001001c7547 */ /* 0x000fea000b800000 */
[----:B------:R-:W-:Y:S01]  /*1d00*/  UMOV UR24, 0x0 ;  /* 0x0000000000187882 */ /* 0x000fe20000000000 */
[----:B------:R-:W-:Y:S01]  /*1d10*/  UMOV UR25, 0x8110010 ;  /* 0x0811001000197882 */ /* 0x000fe20000000000 */
[----:B------:R-:W-:Y:S01]  /*1d20*/  UMOV UR30, 0x0 ;  /* 0x00000000001e7882 */ /* 0x000fe20000000000 */
[----:B------:R-:W-:Y:S01]  /*1d30*/  UMOV UR31, 0x8110010 ;  /* 0x08110010001f7882 */ /* 0x000fe20000000000 */
[----:B------:R3:W-:Y:S01]  /*1d40*/  UTCQMMA gdesc[UR16], gdesc[UR6], tmem[UR29], tmem[UR24], idesc[UR25], UPT ;  /* 0x00ff1806100075ea */ /* 0x0007e2000b80031d */
[----:B------:R3:W-:Y:S01]  /*1d50*/  UTCQMMA gdesc[UR18], gdesc[UR20], tmem[UR29], tmem[UR30], idesc[UR31], UPT ;  /* 0x00ff1e14120075ea */ /* 0x0007e2000b80031d */
[----:B------:R-:W-:Y:S02]  /*1d60*/  NOP ;  /* 0x0000000000007918 */ /* 0x000fe40000000000 */
.L_x_58:
[----:B------:R-:W-:-:S04]  /*1d70*/  ELECT P0, URZ, PT ;  /* 0x0000000000ff782f */ /* 0x000fc80003800000 */
[----:B------:R-:W-:-:S13]  /*1d80*/  ISETP.LT.U32.AND P0, PT, R36, 0x20, P0 ;  /* 0x000000202400780c */ /* 0x000fda0000701070 */
[----:B------:R-:W-:Y:S01]  /*1d90*/  VOTEU.ANY UP0, P0 ;  /* 0x0000000000ff7886 */ /* 0x000fe20000000100 */
[----:B------:R-:W-:-:S04]  /*1da0*/  VOTEU.ANY UP1, P0 ;  /* 0x0000000000ff7886 */ /* 0x000fc80000020100 */
[----:B------:R-:W-:Y:S02]  /*1db0*/  @UP0 UMOV UR9, UR4 ;  /* 0x0000000400090c82 */ /* 0x000fe40008000000 */
[----:B------:R4:W-:Y:S01]  /*1dc0*/  @UP1 UTCBAR [UR9], URZ ;  /* 0x000000ff090013e9 */ /* 0x0009e200080000ff */
[----:B------:R-:W-:Y:S06]  /*1dd0*/  BAR.SYNC.DEFER_BLOCKING 0x0 ;  /* 0x0000000000007b1d */ /* 0x000fec0000010000 */
[----:B------:R-:W3:Y:S02]  /*1de0*/  SYNCS.PHASECHK.TRANS64.TRYWAIT P0, [UR8+0x3010], R3 ;  /* 0x00301003ff0075a7 */ /* 0x000ee40008001108 */
[----:B---34-:R-:W-:Y:S05]  /*1df0*/  @!P0 BRA `(.L_x_59) ;  /* 0x0000000400b88947 */ /* 0x018fea0003800000 */
.L_x_69:
[----:B------:R-:W-:Y:S01]  /*1e00*/  UIADD3 UR10, UPT, UPT, UR10, 0x40, URZ ;  /* 0x000000400a0a7890 */ /* 0x000fe2000fffe0ff */
[----:B------:R-:W-:-:S03]  /*1e10*/  LOP3.LUT R2, R2, 0x1, RZ, 0x3c, !PT ;  /* 0x0000000102027812 */ /* 0x000fc600078e3cff */
[----:B--2---:R-:W-:-:S09]  /*1e20*/  UISETP.GE.AND UP0, UPT, UR10, UR32, UPT ;  /* 0x000000200a00728c */ /* 0x004fd2000bf06270 */
[----:B------:R-:W-:Y:S05]  /*1e30*/  BRA.U !UP0, `(.L_x_60) ;  /* 0xfffffffd08447547 */ /* 0x000fea000b83ffff */
.L_x_53:
[----:B---34-:R-:W-:Y:S06]  /*1e40*/  BAR.SYNC.DEFER_BLOCKING 0x0 ;  /* 0x0000000000007b1d */ /* 0x018fec0000010000 */
[----:B------:R-:W-:Y:S04]  /*1e50*/  BSSY.RECONVERGENT B3, `(.L_x_61) ;  /* 0x0000004000037945 */ /* 0x000fe80003800200 */
[----:B------:R-:W-:Y:S05]  /*1e60*/  @P3 BRA `(.L_x_62) ;  /* 0x0000000000083947 */ /* 0x000fea0003800000 */
[----:B------:R-:W3:Y:S02]  /*1e70*/  SYNCS.CCTL.IV [UR8+0x3000] ;  /* 0x00300000ff0079b1 */ /* 0x000ee40008000008 */
[----:B---3--:R-:W3:Y:S02]  /*1e80*/  SYNCS.CCTL.IV [UR8+0x3010] ;  /* 0x00301000ff0079b1 */ /* 0x008ee40008000008 */
.L_x_62:
[----:B--2---:R-:W-:Y:S05]  /*1e90*/  BSYNC.RECONVERGENT B3 ;  /* 0x0000000000037941 */ /* 0x004fea0003800200 */
.L_x_61:
[----:B------:R-:W-:Y:S01]  /*1ea0*/  USHF.L.U32 UR4, UR22, 0x15, URZ ;  /* 0x0000001516047899 */ /* 0x000fe200080006ff */
[C---:B------:R-:W-:Y:S01]  /*1eb0*/  IMAD.SHL.U32 R2, R0.reuse, 0x8, RZ ;  /* 0x0000000800027824 */ /* 0x040fe200078e00ff */
[----:B------:R-:W-:Y:S01]  /*1ec0*/  USHF.L.U32 UR22, UR22, 0x3, URZ ;  /* 0x0000000316167899 */ /* 0x000fe200080006ff */
[----:B------:R-:W-:Y:S01]  /*1ed0*/  SHF.R.U32.HI R3, RZ, 0x2, R0 ;  /* 0x00000002ff037819 */ /* 0x000fe20000011600 */
[----:B------:R-:W-:Y:S01]  /*1ee0*/  ULOP3.LUT UR4, UR4, 0x600000, URZ, 0xc0, !UPT ;  /* 0x0060000004047892 */ /* 0x000fe2000f8ec0ff */
[----:B------:R-:W-:Y:S01]  /*1ef0*/  IMAD.SHL.U32 R0, R0, 0x40, RZ ;  /* 0x0000004000007824 */ /* 0x000fe200078e00ff */
[----:B------:R-:W-:Y:S01]  /*1f00*/  ULOP3.LUT UR22, UR22, 0x20, URZ, 0xc0, !UPT ;  /* 0x0000002016167892 */ /* 0x000fe2000f8ec0ff */
[----:B------:R-:W-:Y:S02]  /*1f10*/  LOP3.LUT R2, R2, 0x30, RZ, 0xc0, !PT ;  /* 0x0000003002027812 */ /* 0x000fe400078ec0ff */
[----:B------:R-:W-:Y:S01]  /*1f20*/  ELECT P0, URZ, PT ;  /* 0x0000000000ff782f */ /* 0x000fe20003800000 */
[----:B------:R-:W-:Y:S01]  /*1f30*/  UIADD3 UR4, UPT, UPT, UR22, UR4, UR29 ;  /* 0x0000000416047290 */ /* 0x000fe2000fffe01d */
[----:B------:R-:W-:Y:S01]  /*1f40*/  LOP3.LUT R3, R2, 0x20, R3, 0x78, !PT ;  /* 0x0000002002037812 */ /* 0x000fe200078e7803 */
[----:B------:R-:W-:Y:S01]  /*1f50*/  UMOV UR9, UR26 ;  /* 0x0000001a00097c82 */ /* 0x000fe20008000000 */
[----:B------:R-:W-:Y:S01]  /*1f60*/  ISETP.LT.U32.AND P0, PT, R36, 0x20, P0 ;  /* 0x000000202400780c */ /* 0x000fe20000701070 */
[----:B------:R-:W-:Y:S01]  /*1f70*/  UMOV UR10, UR11 ;  /* 0x0000000b000a7c82 */ /* 0x000fe20008000000 */
[----:B------:R-:W-:-:S04]  /*1f80*/  LOP3.LUT R0, R3, 0x1fc0, R0, 0xf8, !PT ;  /* 0x00001fc003007812 */ /* 0x000fc800078ef800 */
[----:B-----5:R-:W2:Y:S01]  /*1f90*/  LDTM.x32 R4, tmem[UR4] ;  /* 0x00000004000479ee */ /* 0x020ea200082c0000 */
[----:B------:R-:W-:Y:S01]  /*1fa0*/  LOP3.LUT R2, R0, 0x10, RZ, 0x3c, !PT ;  /* 0x0000001000027812 */ /* 0x000fe200078e3cff */
[----:B------:R-:W-:-:S05]  /*1fb0*/  NOP ;  /* 0x0000000000007918 */ /* 0x000fca0000000000 */
[----:B--2---:R-:W-:Y:S01]  /*1fc0*/  VOTEU.ANY UP0, P0 ;  /* 0x0000000000ff7886 */ /* 0x004fe20000000100 */
[----:B------:R-:W-:-:S04]  /*1fd0*/  VOTEU.ANY UP1, P0 ;  /* 0x0000000000ff7886 */ /* 0x000fc80000020100 */
[----:B------:R-:W-:Y:S01]  /*1fe0*/  @UP0 UMOV UR4, UR23 ;  /* 0x0000001700040c82 */ /* 0x000fe20008000000 */
[----:B------:R-:W-:Y:S01]  /*1ff0*/  @UP0 UMOV UR5, UR28 ;  /* 0x0000001c00050c82 */ /* 0x000fe20008000000 */
[----:B------:R-:W-:Y:S02]  /*2000*/  F2FP.SATFINITE.E4M3.F32.PACK_AB_MERGE_C R6, R7, R6, RZ ;  /* 0x000000060706723e */ /* 0x000fe400048070ff */
[----:B------:R-:W-:Y:S02]  /*2010*/  F2FP.SATFINITE.E4M3.F32.PACK_AB_MERGE_C R10, R11, R10, RZ ;  /* 0x0000000a0b0a723e */ /* 0x000fe400048070ff */
[----:B------:R-:W-:Y:S02]  /*2020*/  F2FP.SATFINITE.E4M3.F32.PACK_AB_MERGE_C R14, R15, R14, RZ ;  /* 0x0000000e0f0e723e */ /* 0x000fe400048070ff */
[----:B------:R-:W-:Y:S02]  /*2030*/  F2FP.SATFINITE.E4M3.F32.PACK_AB_MERGE_C R7, R19, R18, RZ ;  /* 0x000000121307723e */ /* 0x000fe400048070ff */
[----:B------:R-:W-:-:S02]  /*2040*/  F2FP.SATFINITE.E4M3.F32.PACK_AB_MERGE_C R22, R23, R22, RZ ;  /* 0x000000161716723e */ /* 0x000fc400048070ff */
[----:B------:R-:W-:Y:S02]  /*2050*/  F2FP.SATFINITE.E4M3.F32.PACK_AB_MERGE_C R26, R27, R26, RZ ;  /* 0x0000001a1b1a723e */ /* 0x000fe400048070ff */
[----:B------:R-:W-:Y:S02]  /*2060*/  F2FP.SATFINITE.E4M3.F32.PACK_AB_MERGE_C R30, R31, R30, RZ ;  /* 0x0000001e1f1e723e */ /* 0x000fe400048070ff */
[----:B------:R-:W-:Y:S02]  /*2070*/  F2FP.SATFINITE.E4M3.F32.PACK_AB_MERGE_C R34, R35, R34, RZ ;  /* 0x000000222322723e */ /* 0x000fe400048070ff */
[----:B------:R-:W-:Y:S02]  /*2080*/  F2FP.SATFINITE.E4M3.F32.PACK_AB_MERGE_C R4, R5, R4, R6 ;  /* 0x000000040504723e */ /* 0x000fe40004807006 */
[----:B------:R-:W-:Y:S02]  /*2090*/  F2FP.SATFINITE.E4M3.F32.PACK_AB_MERGE_C R5, R9, R8, R10 ;  /* 0x000000080905723e */ /* 0x000fe4000480700a */
[----:B------:R-:W-:-:S02]  /*20a0*/  F2FP.SATFINITE.E4M3.F32.PACK_AB_MERGE_C R6, R13, R12, R14 ;  /* 0x0000000c0d06723e */ /* 0x000fc4000480700e */
[----:B------:R-:W-:Y:S02]  /*20b0*/  F2FP.SATFINITE.E4M3.F32.PACK_AB_MERGE_C R7, R17, R16, R7 ;  /* 0x000000101107723e */ /* 0x000fe40004807007 */
[----:B------:R-:W-:Y:S02]  /*20c0*/  F2FP.SATFINITE.E4M3.F32.PACK_AB_MERGE_C R20, R21, R20, R22 ;  /* 0x000000141514723e */ /* 0x000fe40004807016 */
[----:B------:R-:W-:Y:S01]  /*20d0*/  F2FP.SATFINITE.E4M3.F32.PACK_AB_MERGE_C R21, R25, R24, R26 ;  /* 0x000000181915723e */ /* 0x000fe2000480701a */
[----:B---3--:R2:W-:Y:S01]  /*20e0*/  STS.128 [R0+UR8], R4 ;  /* 0x0000000400007988 */ /* 0x0085e20008000c08 */
[----:B------:R-:W-:Y:S02]  /*20f0*/  F2FP.SATFINITE.E4M3.F32.PACK_AB_MERGE_C R22, R29, R28, R30 ;  /* 0x0000001c1d16723e */ /* 0x000fe4000480701e */
[----:B------:R-:W-:-:S05]  /*2100*/  F2FP.SATFINITE.E4M3.F32.PACK_AB_MERGE_C R23, R33, R32, R34 ;  /* 0x000000202117723e */ /* 0x000fca0004807022 */
[----:B------:R2:W-:Y:S01]  /*2110*/  STS.128 [R2+UR8], R20 ;  /* 0x0000001402007988 */ /* 0x0005e20008000c08 */
[----:B------:R3:W-:Y:S06]  /*2120*/  MEMBAR.ALL.CTA ;  /* 0x0000000000007992 */ /* 0x0007ec0000008000 */
[----:B---3--:R-:W3:Y:S02]  /*2130*/  FENCE.VIEW.ASYNC.S ;  /* 0x00000000000073c6 */ /* 0x008ee40000000000 */
[----:B---3--:R-:W-:Y:S06]  /*2140*/  BAR.SYNC.DEFER_BLOCKING 0x0 ;  /* 0x0000000000007b1d */ /* 0x008fec0000010000 */
[----:B------:R2:W-:Y:S01]  /*2150*/  @UP1 UTMASTG.2D [UR8], [UR4] ;  /* 0x00000008040013b5 */ /* 0x0005e20008008000 */
[----:B------:R0:W-:Y:S01]  /*2160*/  UTMACMDFLUSH ;  /* 0x00000000000079b7 */ /* 0x0001e20000000000 */
[----:B------:R-:W-:-:S04]  /*2170*/  DEPBAR.LE SB0, 0x0 ;  /* 0x000080000000791a */ /* 0x000fc80000000000 */
[----:B------:R-:W-:Y:S08]  /*2180*/  BAR.SYNC.DEFER_BLOCKING 0x0 ;  /* 0x0000000000007b1d */ /* 0x000ff00000010000 */
[----:B------:R-:W-:Y:S06]  /*2190*/  BAR.SYNC.DEFER_BLOCKING 0x0 ;  /* 0x0000000000007b1d */ /* 0x000fec0000010000 */
[----:B--2---:R-:W-:Y:S05]  /*21a0*/  @P2 BRA `(.L_x_63) ;  /* 0x0000000000a02947 */ /* 0x004fea0003800000 */
[----:B------:R-:W2:Y:S01]  /*21b0*/  S2UR UR5, SR_CgaCtaId ;  /* 0x00000000000579c3 */ /* 0x000ea20000008800 */
[----:B------:R-:W-:Y:S01]  /*21c0*/  NOP ;  /* 0x0000000000007918 */ /* 0x000fe20000000000 */
[----:B------:R-:W-:Y:S01]  /*21d0*/  UMOV UR4, 0x50 ;  /* 0x0000005000047882 */ /* 0x000fe20000000000 */
[----:B------:R-:W-:Y:S02]  /*21e0*/  IMAD.U32 R0, RZ, RZ, UR29 ;  /* 0x0000001dff007e24 */ /* 0x000fe4000f8e00ff */
[----:B------:R-:W-:Y:S02]  /*21f0*/  IMAD.MOV.U32 R3, RZ, RZ, 0x3 ;  /* 0x00000003ff037424 */ /* 0x000fe400078e00ff */
[----:B------:R-:W-:Y:S01]  /*2200*/  IMAD.MOV.U32 R7, RZ, RZ, 0x1 ;  /* 0x00000001ff077424 */ /* 0x000fe200078e00ff */
[----:B------:R-:W-:-:S04]  /*2210*/  LOP3.LUT R0, R0, 0xffff, RZ, 0xc0, !PT ;  /* 0x0000ffff00007812 */ /* 0x000fc800078ec0ff */
[----:B------:R-:W-:-:S05]  /*2220*/  SHF.R.U32.HI R0, RZ, 0x5, R0 ;  /* 0x00000005ff007819 */ /* 0x000fca0000011600 */
[----:B------:R-:W-:Y:S01]  /*2230*/  VIADD R2, R0, 0x10 ;  /* 0x0000001000027836 */ /* 0x000fe20000000000 */
[----:B------:R-:W-:Y:S01]  /*2240*/  SHF.L.U32 R0, R3, R0, RZ ;  /* 0x0000000003007219 */ /* 0x000fe200000006ff */
[----:B--2---:R-:W-:-:S03]  /*2250*/  ULEA UR6, UR5, UR4, 0x18 ;  /* 0x0000000405067291 */ /* 0x004fc6000f8ec0ff */
[----:B------:R-:W-:-:S04]  /*2260*/  SHF.L.U32 R3, R7, R2, RZ ;  /* 0x0000000207037219 */ /* 0x000fc800000006ff */
[----:B------:R-:W-:Y:S02]  /*2270*/  LOP3.LUT R0, R3, R0, RZ, 0xfc, !PT ;  /* 0x0000000003007212 */ /* 0x000fe400078efcff */
[----:B------:R-:W2:Y:S02]  /*2280*/  LDS R5, [UR6] ;  /* 0x00000006ff057984 */ /* 0x000ea40008000800 */
[C---:B------:R-:W-:Y:S02]  /*2290*/  LOP3.LUT R2, R0.reuse, 0xffff, RZ, 0xc0, !PT ;  /* 0x0000ffff00027812 */ /* 0x040fe400078ec0ff */
[----:B--2---:R-:W-:-:S04]  /*22a0*/  LOP3.LUT R3, R0, 0xffff, R5, 0x80, !PT ;  /* 0x0000ffff00037812 */ /* 0x004fc800078e8005 */
[----:B------:R-:W-:-:S13]  /*22b0*/  ISETP.NE.AND P0, PT, R3, R2, PT ;  /* 0x000000020300720c */ /* 0x000fda0003f05270 */
[----:B------:R-:W-:Y:S05]  /*22c0*/  @P0 BRA `(.L_x_64) ;  /* 0x0000000000500947 */ /* 0x000fea0003800000 */
[----:B------:R-:W-:Y:S02]  /*22d0*/  SHF.R.U32.HI R5, RZ, 0x10, R5 ;  /* 0x00000010ff057819 */ /* 0x000fe40000011605 */
[----:B------:R-:W-:-:S04]  /*22e0*/  SHF.R.U32.HI R2, RZ, 0x10, R0 ;  /* 0x00000010ff027819 */ /* 0x000fc80000011600 */
[----:B------:R-:W-:-:S04]  /*22f0*/  LOP3.LUT R5, R5, R2, RZ, 0xc0, !PT ;  /* 0x0000000205057212 */ /* 0x000fc800078ec0ff */
[----:B------:R-:W-:-:S13]  /*2300*/  ISETP.NE.AND P0, PT, R5, R2, PT ;  /* 0x000000020500720c */ /* 0x000fda0003f05270 */
[----:B------:R-:W-:Y:S05]  /*2310*/  @P0 BRA `(.L_x_65) ;  /* 0x0000000000300947 */ /* 0x000fea0003800000 */
[----:B------:R-:W-:Y:S01]  /*2320*/  R2UR UR4, R0 ;  /* 0x00000000000472ca */ /* 0x000fe200000e0000 */
[----:B------:R-:W-:Y:S01]  /*2330*/  VOTEU.ANY UR5, UPT, PT ;  /* 0x0000000000057886 */ /* 0x000fe200038e0100 */
[----:B------:R-:W2:Y:S01]  /*2340*/  S2R R0, SR_LANEID ;  /* 0x0000000000007919 */ /* 0x000ea20000000000 */
[----:B------:R-:W-:-:S10]  /*2350*/  UFLO.U32 UR5, UR5 ;  /* 0x00000005000572bd */ /* 0x000fd400080e0000 */
[----:B------:R-:W-:-:S06]  /*2360*/  ULOP3.LUT UR4, URZ, UR4, URZ, 0x33, !UPT ;  /* 0x00000004ff047292 */ /* 0x000fcc000f8e33ff */
[----:B------:R-:W-:-:S04]  /*2370*/  IMAD.U32 R2, RZ, RZ, UR4 ;  /* 0x00000004ff027e24 */ /* 0x000fc8000f8e00ff */
[----:B------:R-:W3:Y:S02]  /*2380*/  REDUX UR7, R2 ;  /* 0x00000000020773c4 */ /* 0x000ee40000000000 */
[----:B------:R4:W-:Y:S01]  /*2390*/  UTCATOMSWS.AND URZ, UR4 ;  /* 0x0000000400ff79e3 */ /* 0x0009e20008000000 */
[----:B--2---:R-:W-:Y:S01]  /*23a0*/  ISETP.EQ.U32.AND P0, PT, R0, UR5, PT ;  /* 0x0000000500007c0c */ /* 0x004fe2000bf02070 */
[----:B---3--:R-:W-:-:S12]  /*23b0*/  IMAD.U32 R0, RZ, RZ, UR7 ;  /* 0x00000007ff007e24 */ /* 0x008fd8000f8e00ff */
[----:B------:R4:W-:Y:S01]  /*23c0*/  @P0 ATOMS.AND RZ, [UR6], R0 ;  /* 0x00000000ffff098c */ /* 0x0009e2000a800006 */
[----:B------:R-:W-:Y:S05]  /*23d0*/  BRA `(.L_x_63) ;  /* 0x0000000000147947 */ /* 0x000fea0003800000 */
.L_x_65:
[----:B------:R-:W-:-:S07]  /*23e0*/  MOV R2, 0x2400 ;  /* 0x0000240000027802 */ /* 0x000fce0000000f00 */
[----:B-1----:R-:W-:Y:S05]  /*23f0*/  CALL.REL.NOINC `($__internal_0_$__cuda_sm10x_tcgen05_guardrail_trap_col_being_dealloced_not_returned_by_alloc) ;  /* 0x0000000000447944 */ /* 0x002fea0003c00000 */
[----:B------:R-:W-:Y:S05]  /*2400*/  BRA `(.L_x_63) ;  /* 0x0000000000087947 */ /* 0x000fea0003800000 */
.L_x_64:
[----:B------:R-:W-:-:S07]  /*2410*/  MOV R2, 0x2430 ;  /* 0x0000243000027802 */ /* 0x000fce0000000f00 */
[----:B-1----:R-:W-:Y:S05]  /*2420*/  CALL.REL.NOINC `($__internal_2_$__cuda_sm10x_tcgen05_guardrail_trap_unallocated_columns_being_dealloced) ;  /* 0x0000000000507944 */ /* 0x002fea0003c00000 */
.L_x_63:
[----:B------:R-:W-:Y:S01]  /*2430*/  NOP ;  /* 0x0000000000007918 */ /* 0x000fe20000000000 */
[----:B----4-:R-:W-:Y:S05]  /*2440*/  EXIT ;  /* 0x000000000000794d */ /* 0x010fea0003800000 */
.L_x_54:
[----:B------:R-:W2:Y:S02]  /*2450*/  SYNCS.PHASECHK.TRANS64.TRYWAIT P0, [UR8+0x3000], RZ ;  /* 0x003000ffff0075a7 */ /* 0x000ea40008001108 */
[----:B--2---:R-:W-:Y:S05]  /*2460*/  @!P0 BRA `(.L_x_54) ;  /* 0xfffffffc00f88947 */ /* 0x004fea000383ffff */
[----:B------:R-:W-:Y:S05]  /*2470*/  BRA `(.L_x_66) ;  /* 0xfffffff400547947 */ /* 0x000fea000383ffff */
.L_x_56:
[----:B------:R-:W2:Y:S02]  /*2480*/  SYNCS.PHASECHK.TRANS64.TRYWAIT P1, [UR8+0x3010], RZ ;  /* 0x003010ffff0075a7 */ /* 0x000ea40008021108 */
[----:B--2---:R-:W-:Y:S05]  /*2490*/  @!P1 BRA `(.L_x_56) ;  /* 0xfffffffc00f89947 */ /* 0x004fea000383ffff */
[----:B------:R-:W-:Y:S05]  /*24a0*/  BRA `(.L_x_67) ;  /* 0xfffffff400987947 */ /* 0x000fea000383ffff */
.L_x_57:
[----:B------:R-:W3:Y:S02]  /*24b0*/  SYNCS.PHASECHK.TRANS64.TRYWAIT P0, [UR8+0x3000], R3 ;  /* 0x00300003ff0075a7 */ /* 0x000ee40008001108 */
[----:B---3--:R-:W-:Y:S05]  /*24c0*/  @!P0 BRA `(.L_x_57) ;  /* 0xfffffffc00f88947 */ /* 0x008fea000383ffff */
[----:B------:R-:W-:Y:S05]  /*24d0*/  BRA `(.L_x_68) ;  /* 0xfffffff800047947 */ /* 0x000fea000383ffff */
.L_x_59:
[----:B------:R-:W3:Y:S02]  /*24e0*/  SYNCS.PHASECHK.TRANS64.TRYWAIT P0, [UR8+0x3010], R3 ;  /* 0x00301003ff0075a7 */ /* 0x000ee40008001108 */
[----:B---3--:R-:W-:Y:S05]  /*24f0*/  @!P0 BRA `(.L_x_59) ;  /* 0xfffffffc00f88947 */ /* 0x008fea000383ffff */
[----:B------:R-:W-:Y:S05]  /*2500*/  BRA `(.L_x_69) ;  /* 0xfffffff8003c7947 */ /* 0x000fea000383ffff */
        .weak           $__internal_0_$__cuda_sm10x_tcgen05_guardrail_trap_col_being_dealloced_not_returned_by_alloc
        .type           $__internal_0_$__cuda_sm10x_tcgen05_guardrail_trap_col_being_dealloced_not_returned_by_alloc,@function
        .size           $__internal_0_$__cuda_sm10x_tcgen05_guardrail_trap_col_being_dealloced_not_returned_by_alloc,($__internal_1_$__cuda_sm10x_tcgen05_guardrail_trap_phase_invalid_during_alloc - $__internal_0_$__cuda_sm10x_tcgen05_guardrail_trap_col_being_dealloced_not_returned_by_alloc)
$__internal_0_$__cuda_sm10x_tcgen05_guardrail_trap_col_being_dealloced_not_returned_by_alloc:
[----:B------:R-:W-:Y:S05]  /*2510*/  BPT.TRAP 0x1 ;  /* 0x000000040000795c */ /* 0x000fea0000300000 */
[----:B------:R-:W-:-:S04]  /*2520*/  IMAD.MOV.U32 R3, RZ, RZ, 0x0 ;  /* 0x00000000ff037424 */ /* 0x000fc800078e00ff */
[----:B------:R-:W-:Y:S05]  /*2530*/  RET.REL.NODEC R2 `(gluon_tcgen05) ;  /* 0xffffffd802b07950 */ /* 0x000fea0003c3ffff */
        .weak           $__internal_1_$__cuda_sm10x_tcgen05_guardrail_trap_phase_invalid_during_alloc
        .type           $__internal_1_$__cuda_sm10x_tcgen05_guardrail_trap_phase_invalid_during_alloc,@function
        .size           $__internal_1_$__cuda_sm10x_tcgen05_guardrail_trap_phase_invalid_during_alloc,($__internal_2_$__cuda_sm10x_tcgen05_guardrail_trap_unallocated_columns_being_dealloced - $__internal_1_$__cuda_sm10x_tcgen05_guardrail_trap_phase_invalid_during_alloc)
$__internal_1_$__cuda_sm10x_tcgen05_guardrail_trap_phase_invalid_during_alloc:
[----:B------:R-:W-:Y:S05]  /*2540*/  BPT.TRAP 0x1 ;  /* 0x000000040000795c */ /* 0x000fea0000300000 */
[----:B------:R-:W-:-:S04]  /*2550*/  IMAD.MOV.U32 R3, RZ, RZ, 0x0 ;  /* 0x00000000ff037424 */ /* 0x000fc800078e00ff */
[----:B------:R-:W-:Y:S05]  /*2560*/  RET.REL.NODEC R2 `(gluon_tcgen05) ;  /* 0xffffffd802a47950 */ /* 0x000fea0003c3ffff */
        .weak           $__internal_2_$__cuda_sm10x_tcgen05_guardrail_trap_unallocated_columns_being_dealloced
        .type           $__internal_2_$__cuda_sm10x_tcgen05_guardrail_trap_unallocated_columns_being_dealloced,@function
        .size           $__internal_2_$__cuda_sm10x_tcgen05_guardrail_trap_unallocated_columns_being_dealloced,(.L_x_73 - $__internal_2_$__cuda_sm10x_tcgen05_guardrail_trap_unallocated_columns_being_dealloced)
$__internal_2_$__cuda_sm10x_tcgen05_guardrail_trap_unallocated_columns_being_dealloced:
[----:B------:R-:W-:Y:S05]  /*2570*/  BPT.TRAP 0x1 ;  /* 0x000000040000795c */ /* 0x000fea0000300000 */
[----:B------:R-:W-:-:S04]  /*2580*/  IMAD.MOV.U32 R3, RZ, RZ, 0x0 ;  /* 0x00000000ff037424 */ /* 0x000fc800078e00ff */
[----:B------:R-:W-:Y:S05]  /*2590*/  RET.REL.NODEC R2 `(gluon_tcgen05) ;  /* 0xffffffd802987950 */ /* 0x000fea0003c3ffff */
.L_x_70:
[----:B------:R-:W-:-:S00]  /*25a0*/  BRA `(.L_x_70) ;  /* 0xfffffffc00fc7947 */ /* 0x000fc0000383ffff */
[----:B------:R-:W-:-:S00]  /*25b0*/  NOP ;  /* 0x0000000000007918 */ /* 0x000fc00000000000 */
        /* <DEDUP_REMOVED lines=12> */
.L_x_73:


//--------------------- .nv.shared.gluon_tcgen05  --------------------------
	.section	.nv.shared.gluon_tcgen05,"aw",@nobits
	.sectionflags	@""
	.align	16
	.zero		1024


//--------------------- .nv.shared.reserved.0     --------------------------
	.section	.nv.shared.reserved.0,"aw",@nobits
	.align	8
	.weak		__nv_reservedSMEM_offset_0_alias
	.size		__nv_reservedSMEM_offset_0_alias, 0, 64
	.other		__nv_reservedSMEM_offset_0_alias,@"STO_CUDA_RESERVED_SHARED STV_DEFAULT"
__nv_reservedSMEM_offset_0_alias:
	.zero		0
.nv.shared.reserved.0:
	.zero		64
	.weak		__nv_reservedSMEM_allocation_phase
	.type		__nv_reservedSMEM_allocation_phase,@object
	.size		__nv_reservedSMEM_allocation_phase,(.L_0 - __nv_reservedSMEM_allocation_phase)
__nv_reservedSMEM_allocation_phase:
	.zero		1
.L_0:
	.zero		7
	.weak		__nv_reservedSMEM_devtool_atexit_pc
	.type		__nv_reservedSMEM_devtool_atexit_pc,@object
	.size		__nv_reservedSMEM_devtool_atexit_pc,(__nv_reservedSMEM_allocation_mask - __nv_reservedSMEM_devtool_atexit_pc)
__nv_reservedSMEM_devtool_atexit_pc:
	.zero		8
	.weak		__nv_reservedSMEM_allocation_mask
	.type		__nv_reservedSMEM_allocation_mask,@object
	.size		__nv_reservedSMEM_allocation_mask,(.L_2 - __nv_reservedSMEM_allocation_mask)
__nv_reservedSMEM_allocation_mask:
	.zero		4
.L_2:


//--------------------- .nv.constant0.gluon_tcgen05 --------------------------
	.section	.nv.constant0.gluon_tcgen05,"a",@progbits
	.sectionflags	@""
	.align	4
.nv.constant0.gluon_tcgen05:
	.zero		976


//--------------------- SYMBOLS --------------------------

	.type		.nv.reservedSmem.offset0,@object
	.size		.nv.reservedSmem.offset0,0x4
	.type		.nv.reservedSmem.cap,@object
	.size		.nv.reservedSmem.cap,0x4
